// auto-generated by cutlass_sweep.conv — config: {"arch": "sm_100", "cluster_m": 1, "cluster_n": 1, "conv_kind": "fprop", "dtype": "bf16", "ndim": 2, "tile_k": 64, "tile_m": 128, "tile_n": 128}
#include "cutlass/cutlass.h"
#include "cute/tensor.hpp"
#include "cutlass/kernel_hardware_info.hpp"
#include "cutlass/conv/convolution.h"
#include "cutlass/conv/dispatch_policy.hpp"
#include "cutlass/conv/collective/collective_builder.hpp"
#include "cutlass/conv/kernel/conv_universal.hpp"
#include "cutlass/conv/device/conv_universal_adapter.hpp"
#include "cutlass/epilogue/collective/collective_builder.hpp"

using namespace cute;
using Elem = cutlass::bfloat16_t;
using Acc  = float;
using LayoutAB = cutlass::layout::TensorNHWC;
using LayoutC  = cutlass::layout::TensorNHWC;
constexpr auto ConvOp = cutlass::conv::Operator::kFprop;
using TileShape    = Shape<_128, _128, Shape<_64>>;
using ClusterShape = Shape<_1, _1, _1>;

using CollectiveEpilogue = typename cutlass::epilogue::collective::CollectiveBuilder<
    cutlass::arch::Sm100, cutlass::arch::OpClassTensorOp,
    TileShape, ClusterShape,
    cutlass::epilogue::collective::EpilogueTileAuto,
    Acc, Acc,
    Elem, LayoutC, 128 / cutlass::sizeof_bits<Elem>::value,
    Elem, LayoutC, 128 / cutlass::sizeof_bits<Elem>::value,
    cutlass::epilogue::collective::EpilogueScheduleAuto
  >::CollectiveOp;

using CollectiveMainloop = typename cutlass::conv::collective::CollectiveBuilder<
    cutlass::arch::Sm100, cutlass::arch::OpClassTensorOp, ConvOp,
    Elem, LayoutAB, 128 / cutlass::sizeof_bits<Elem>::value,
    Elem, LayoutAB, 128 / cutlass::sizeof_bits<Elem>::value,
    Acc,
    TileShape, ClusterShape,
    cutlass::conv::collective::StageCountAutoCarveout<
        static_cast<int>(sizeof(typename CollectiveEpilogue::SharedStorage))>,
    cutlass::conv::collective::KernelScheduleAuto
  >::CollectiveOp;

using ProblemShape = cutlass::conv::ConvProblemShape<
    ConvOp, CollectiveMainloop::DispatchPolicy::NumSpatialDimensions>;
using ConvKernel = cutlass::conv::kernel::ConvUniversal<
    ProblemShape, CollectiveMainloop, CollectiveEpilogue>;
using Conv = cutlass::conv::device::ConvUniversalAdapter<ConvKernel>;

auto* _anchor = &cutlass::device_kernel<ConvKernel>;


// ===== COMPILED SASS (sm_100a) =====

	.target	sm_100a

	.elftype	@"ET_EXEC"


//--------------------- .note.nv.tkinfo           --------------------------
	.section	.note.nv.tkinfo,"",@"SHT_NOTE"
	.sectionflags	@"SHF_NOTE_NV_TKINFO"
	.tkinfo
        /*0018*/ 	.word	0x00000002
        /*0030*/ 	.string	""
        /*0030*/ 	.string	"ptxas"
        /*0030*/ 	.string	"Cuda compilation tools, release 13.0, V13.0.88"
        /*0030*/ 	.string	"Build cuda_13.0.r13.0/compiler.36424714_0"
        /*0030*/ 	.string	"-arch sm_100a -m 64 "



//--------------------- .note.nv.cuinfo           --------------------------
	.section	.note.nv.cuinfo,"",@"SHT_NOTE"
	.sectionflags	@"SHF_NOTE_NV_CUINFO"
        /*0018*/ 	.short	0x0002
        /*001a*/ 	.short	0x0064
        /*001c*/ 	.short	0x0082
	.zero		2


//--------------------- .nv.info                  --------------------------
	.section	.nv.info,"",@"SHT_CUDA_INFO"
	.align	4


	//----- nvinfo : EIATTR_REGCOUNT
	.align		4
        /*0000*/ 	.byte	0x04, 0x2f
        /*0002*/ 	.short	(.L_19 - .L_18)
	.align		4
.L_18:
        /*0004*/ 	.word	index@(_ZN7cutlass13device_kernelINS_4conv6kernel13ConvUniversalINS1_16ConvProblemShapeILNS1_8OperatorE0ELi2EEENS1_10collective14CollectiveConvINS1_47MainloopSm100TmaUmmaWarpSpecializedImplicitGemmILS5_0ELi6ELi2ELi1ELi2EN4cute5tupleIJNSA_1CILi1EEESD_SD_EEEEENSB_IJNSC_ILi128EEESG_NSB_IJNSC_ILi64EEEEEEEEENS_10bfloat16_tESK_NSA_8TiledMMAINSA_8MMA_AtomIJNSA_20SM100_MMA_F16BF16_SSISK_SK_fLi128ELi128ELNSA_4UMMA5MajorE0ELSP_0ELNSO_7ScaleInE0ELSQ_0EEEEEENSA_6LayoutISE_NSB_IJNSC_ILi0EEESU_SU_EEEEENSB_IJNSA_10UnderscoreESX_SX_EEEEENS7_6detail27Sm100ImplicitGemmTileTraitsINSA_20SM90_TMA_LOAD_IM2COLENSA_14ComposedLayoutINSA_7SwizzleILi3ELi4ELi3EEENSA_18smem_ptr_flag_bitsILi16EEENST_INSB_IJNSC_ILi8EEESH_EEENSB_IJSH_SD_EEEEEEEvEENS11_INSA_13SM90_TMA_LOADES1C_vEEEENS_8epilogue10collective18CollectiveEpilogueINS1H_23Sm100TmaWarpSpecializedILi4ELi2ELi32ELb1ELb0EEEJSJ_NSB_IJNST_ISG_SD_EENST_INSC_ILi32EEESD_EEEEESK_NSB_IJNSB_IJlllEEESD_SU_EEESK_S1R_NS1H_6fusion15FusionCallbacksIS1L_NS1S_17LinearCombinationISK_fSK_fLNS_15FloatRoundStyleE2EEESJ_S1P_JEEENSA_5SM1004TMEM4LOAD26SM100_TMEM_LOAD_32dp32b32xES12_NS13_INS14_ILi2ELi4ELi3EEES17_NST_INSB_IJS18_S1N_EEENSB_IJS1N_SD_EEEEEEENSA_39AutoVectorizingCopyWithAssumedAlignmentILi128EEENSA_21SM90_TMA_STORE_IM2COLES26_S28_S28_EEEvvEEEEvNT_6ParamsE)
        /*0008*/ 	.word	0x00000074


	//----- nvinfo : EIATTR_FRAME_SIZE
	.align		4
.L_19:
        /*000c*/ 	.byte	0x04, 0x11
        /*000e*/ 	.short	(.L_21 - .L_20)
	.align		4
.L_20:
        /*0010*/ 	.word	index@($__internal_2_$__cuda_sm10x_tcgen05_guardrail_trap_unallocated_columns_being_dealloced)
        /*0014*/ 	.word	0x00000008


	//----- nvinfo : EIATTR_FRAME_SIZE
	.align		4
.L_21:
        /*0018*/ 	.byte	0x04, 0x11
        /*001a*/ 	.short	(.L_23 - .L_22)
	.align		4
.L_22:
        /*001c*/ 	.word	index@($__internal_1_$__cuda_sm10x_tcgen05_guardrail_trap_phase_invalid_during_alloc)
        /*0020*/ 	.word	0x00000008


	//----- nvinfo : EIATTR_FRAME_SIZE
	.align		4
.L_23:
        /*0024*/ 	.byte	0x04, 0x11
        /*0026*/ 	.short	(.L_25 - .L_24)
	.align		4
.L_24:
        /*0028*/ 	.word	index@($__internal_0_$__cuda_sm10x_tcgen05_guardrail_trap_col_being_dealloced_not_returned_by_alloc)
        /*002c*/ 	.word	0x00000008


	//----- nvinfo : EIATTR_FRAME_SIZE
	.align		4
.L_25:
        /*0030*/ 	.byte	0x04, 0x11
        /*0032*/ 	.short	(.L_27 - .L_26)
	.align		4
.L_26:
        /*0034*/ 	.word	index@(_ZN7cutlass13device_kernelINS_4conv6kernel13ConvUniversalINS1_16ConvProblemShapeILNS1_8OperatorE0ELi2EEENS1_10collective14CollectiveConvINS1_47MainloopSm100TmaUmmaWarpSpecializedImplicitGemmILS5_0ELi6ELi2ELi1ELi2EN4cute5tupleIJNSA_1CILi1EEESD_SD_EEEEENSB_IJNSC_ILi128EEESG_NSB_IJNSC_ILi64EEEEEEEEENS_10bfloat16_tESK_NSA_8TiledMMAINSA_8MMA_AtomIJNSA_20SM100_MMA_F16BF16_SSISK_SK_fLi128ELi128ELNSA_4UMMA5MajorE0ELSP_0ELNSO_7ScaleInE0ELSQ_0EEEEEENSA_6LayoutISE_NSB_IJNSC_ILi0EEESU_SU_EEEEENSB_IJNSA_10UnderscoreESX_SX_EEEEENS7_6detail27Sm100ImplicitGemmTileTraitsINSA_20SM90_TMA_LOAD_IM2COLENSA_14ComposedLayoutINSA_7SwizzleILi3ELi4ELi3EEENSA_18smem_ptr_flag_bitsILi16EEENST_INSB_IJNSC_ILi8EEESH_EEENSB_IJSH_SD_EEEEEEEvEENS11_INSA_13SM90_TMA_LOADES1C_vEEEENS_8epilogue10collective18CollectiveEpilogueINS1H_23Sm100TmaWarpSpecializedILi4ELi2ELi32ELb1ELb0EEEJSJ_NSB_IJNST_ISG_SD_EENST_INSC_ILi32EEESD_EEEEESK_NSB_IJNSB_IJlllEEESD_SU_EEESK_S1R_NS1H_6fusion15FusionCallbacksIS1L_NS1S_17LinearCombinationISK_fSK_fLNS_15FloatRoundStyleE2EEESJ_S1P_JEEENSA_5SM1004TMEM4LOAD26SM100_TMEM_LOAD_32dp32b32xES12_NS13_INS14_ILi2ELi4ELi3EEES17_NST_INSB_IJS18_S1N_EEENSB_IJS1N_SD_EEEEEEENSA_39AutoVectorizingCopyWithAssumedAlignmentILi128EEENSA_21SM90_TMA_STORE_IM2COLES26_S28_S28_EEEvvEEEEvNT_6ParamsE)
        /*0038*/ 	.word	0x00000008


	//----- nvinfo : EIATTR_MIN_STACK_SIZE
	.align		4
.L_27:
        /*003c*/ 	.byte	0x04, 0x12
        /*003e*/ 	.short	(.L_29 - .L_28)
	.align		4
.L_28:
        /*0040*/ 	.word	index@(_ZN7cutlass13device_kernelINS_4conv6kernel13ConvUniversalINS1_16ConvProblemShapeILNS1_8OperatorE0ELi2EEENS1_10collective14CollectiveConvINS1_47MainloopSm100TmaUmmaWarpSpecializedImplicitGemmILS5_0ELi6ELi2ELi1ELi2EN4cute5tupleIJNSA_1CILi1EEESD_SD_EEEEENSB_IJNSC_ILi128EEESG_NSB_IJNSC_ILi64EEEEEEEEENS_10bfloat16_tESK_NSA_8TiledMMAINSA_8MMA_AtomIJNSA_20SM100_MMA_F16BF16_SSISK_SK_fLi128ELi128ELNSA_4UMMA5MajorE0ELSP_0ELNSO_7ScaleInE0ELSQ_0EEEEEENSA_6LayoutISE_NSB_IJNSC_ILi0EEESU_SU_EEEEENSB_IJNSA_10UnderscoreESX_SX_EEEEENS7_6detail27Sm100ImplicitGemmTileTraitsINSA_20SM90_TMA_LOAD_IM2COLENSA_14ComposedLayoutINSA_7SwizzleILi3ELi4ELi3EEENSA_18smem_ptr_flag_bitsILi16EEENST_INSB_IJNSC_ILi8EEESH_EEENSB_IJSH_SD_EEEEEEEvEENS11_INSA_13SM90_TMA_LOADES1C_vEEEENS_8epilogue10collective18CollectiveEpilogueINS1H_23Sm100TmaWarpSpecializedILi4ELi2ELi32ELb1ELb0EEEJSJ_NSB_IJNST_ISG_SD_EENST_INSC_ILi32EEESD_EEEEESK_NSB_IJNSB_IJlllEEESD_SU_EEESK_S1R_NS1H_6fusion15FusionCallbacksIS1L_NS1S_17LinearCombinationISK_fSK_fLNS_15FloatRoundStyleE2EEESJ_S1P_JEEENSA_5SM1004TMEM4LOAD26SM100_TMEM_LOAD_32dp32b32xES12_NS13_INS14_ILi2ELi4ELi3EEES17_NST_INSB_IJS18_S1N_EEENSB_IJS1N_SD_EEEEEEENSA_39AutoVectorizingCopyWithAssumedAlignmentILi128EEENSA_21SM90_TMA_STORE_IM2COLES26_S28_S28_EEEvvEEEEvNT_6ParamsE)
        /*0044*/ 	.word	0x00000008
.L_29:


//--------------------- .nv.compat                --------------------------
	.section	.nv.compat,"",@"SHT_CUDA_COMPAT_INFO"
	.align	4
        /*0000*/ 	.byte	0x02, 0x09, 0x01, 0x00, 0x02, 0x02, 0x02, 0x00, 0x02, 0x05, 0x05, 0x00, 0x03, 0x07, 0x01, 0x01
        /*0010*/ 	.byte	0x02, 0x03, 0x01, 0x00, 0x02, 0x06, 0x01, 0x00, 0x04, 0x0b, 0x08, 0x00, 0x09, 0x00, 0x00, 0x00
        /*0020*/ 	.byte	0x00, 0x00, 0x00, 0x00


//--------------------- .nv.info._ZN7cutlass13device_kernelINS_4conv6kernel13ConvUniversalINS1_16ConvProblemShapeILNS1_8OperatorE0ELi2EEENS1_10collective14CollectiveConvINS1_47MainloopSm100TmaUmmaWarpSpecializedImplicitGemmILS5_0ELi6ELi2ELi1ELi2EN4cute5tupleIJNSA_1CILi1EEESD_SD_EEEEENSB_IJNSC_ILi128EEESG_NSB_IJNSC_ILi64EEEEEEEEENS_10bfloat16_tESK_NSA_8TiledMMAINSA_8MMA_AtomIJNSA_20SM100_MMA_F16BF16_SSISK_SK_fLi128ELi128ELNSA_4UMMA5MajorE0ELSP_0ELNSO_7ScaleInE0ELSQ_0EEEEEENSA_6LayoutISE_NSB_IJNSC_ILi0EEESU_SU_EEEEENSB_IJNSA_10UnderscoreESX_SX_EEEEENS7_6detail27Sm100ImplicitGemmTileTraitsINSA_20SM90_TMA_LOAD_IM2COLENSA_14ComposedLayoutINSA_7SwizzleILi3ELi4ELi3EEENSA_18smem_ptr_flag_bitsILi16EEENST_INSB_IJNSC_ILi8EEESH_EEENSB_IJSH_SD_EEEEEEEvEENS11_INSA_13SM90_TMA_LOADES1C_vEEEENS_8epilogue10collective18CollectiveEpilogueINS1H_23Sm100TmaWarpSpecializedILi4ELi2ELi32ELb1ELb0EEEJSJ_NSB_IJNST_ISG_SD_EENST_INSC_ILi32EEESD_EEEEESK_NSB_IJNSB_IJlllEEESD_SU_EEESK_S1R_NS1H_6fusion15FusionCallbacksIS1L_NS1S_17LinearCombinationISK_fSK_fLNS_15FloatRoundStyleE2EEESJ_S1P_JEEENSA_5SM1004TMEM4LOAD26SM100_TMEM_LOAD_32dp32b32xES12_NS13_INS14_ILi2ELi4ELi3EEES17_NST_INSB_IJS18_S1N_EEENSB_IJS1N_SD_EEEEEEENSA_39AutoVectorizingCopyWithAssumedAlignmentILi128EEENSA_21SM90_TMA_STORE_IM2COLES26_S28_S28_EEEvvEEEEvNT_6ParamsE --------------------------
	.section	.nv.info._ZN7cutlass13device_kernelINS_4conv6kernel13ConvUniversalINS1_16ConvProblemShapeILNS1_8OperatorE0ELi2EEENS1_10collective14CollectiveConvINS1_47MainloopSm100TmaUmmaWarpSpecializedImplicitGemmILS5_0ELi6ELi2ELi1ELi2EN4cute5tupleIJNSA_1CILi1EEESD_SD_EEEEENSB_IJNSC_ILi128EEESG_NSB_IJNSC_ILi64EEEEEEEEENS_10bfloat16_tESK_NSA_8TiledMMAINSA_8MMA_AtomIJNSA_20SM100_MMA_F16BF16_SSISK_SK_fLi128ELi128ELNSA_4UMMA5MajorE0ELSP_0ELNSO_7ScaleInE0ELSQ_0EEEEEENSA_6LayoutISE_NSB_IJNSC_ILi0EEESU_SU_EEEEENSB_IJNSA_10UnderscoreESX_SX_EEEEENS7_6detail27Sm100ImplicitGemmTileTraitsINSA_20SM90_TMA_LOAD_IM2COLENSA_14ComposedLayoutINSA_7SwizzleILi3ELi4ELi3EEENSA_18smem_ptr_flag_bitsILi16EEENST_INSB_IJNSC_ILi8EEESH_EEENSB_IJSH_SD_EEEEEEEvEENS11_INSA_13SM90_TMA_LOADES1C_vEEEENS_8epilogue10collective18CollectiveEpilogueINS1H_23Sm100TmaWarpSpecializedILi4ELi2ELi32ELb1ELb0EEEJSJ_NSB_IJNST_ISG_SD_EENST_INSC_ILi32EEESD_EEEEESK_NSB_IJNSB_IJlllEEESD_SU_EEESK_S1R_NS1H_6fusion15FusionCallbacksIS1L_NS1S_17LinearCombinationISK_fSK_fLNS_15FloatRoundStyleE2EEESJ_S1P_JEEENSA_5SM1004TMEM4LOAD26SM100_TMEM_LOAD_32dp32b32xES12_NS13_INS14_ILi2ELi4ELi3EEES17_NST_INSB_IJS18_S1N_EEENSB_IJS1N_SD_EEEEEEENSA_39AutoVectorizingCopyWithAssumedAlignmentILi128EEENSA_21SM90_TMA_STORE_IM2COLES26_S28_S28_EEEvvEEEEvNT_6ParamsE,"",@"SHT_CUDA_INFO"
	.sectionflags	@""
	.align	4


	//----- nvinfo : EIATTR_CUDA_API_VERSION
	.align		4
        /*0000*/ 	.byte	0x04, 0x37
        /*0002*/ 	.short	(.L_31 - .L_30)
.L_30:
        /*0004*/ 	.word	0x00000082


	//----- nvinfo : EIATTR_KPARAM_INFO
	.align		4
.L_31:
        /*0008*/ 	.byte	0x04, 0x17
        /*000a*/ 	.short	(.L_33 - .L_32)
.L_32:
        /*000c*/ 	.word	0x00000000
        /*0010*/ 	.short	0x0000
        /*0012*/ 	.short	0x0000
        /*0014*/ 	.byte	0x00, 0xf0, 0x01, 0x20


	//----- nvinfo : EIATTR_AT_ENTRY_FRAGMENTS
	.align		4
.L_33:
        /*0018*/ 	.byte	0x04, 0x4f
        /*001a*/ 	.short	(.L_35 - .L_34)


	//   ....[0]....
.L_34:
        /*001c*/ 	.word	0x00000006


	//----- nvinfo : EIATTR_RESERVED_SMEM_USED
	.align		4
.L_35:
        /*0020*/ 	.byte	0x01, 0x41
	.zero		2


	//----- nvinfo : EIATTR_SPARSE_MMA_MASK
	.align		4
        /*0024*/ 	.byte	0x03, 0x50
        /*0026*/ 	.short	0x0000


	//----- nvinfo : EIATTR_TCGEN05_1CTA_USED
	.align		4
        /*0028*/ 	.byte	0x01, 0x51
	.zero		2


	//----- nvinfo : EIATTR_MAXREG_COUNT
	.align		4
        /*002c*/ 	.byte	0x03, 0x1b
        /*002e*/ 	.short	0x00ff


	//----- nvinfo : EIATTR_NUM_BARRIERS
	.align		4
        /*0030*/ 	.byte	0x02, 0x4c
        /*0032*/ 	.byte	0x07
	.zero		1


	//----- nvinfo : EIATTR_EXTERNS
	.align		4
        /*0034*/ 	.byte	0x04, 0x0f
        /*0036*/ 	.short	(.L_37 - .L_36)


	//   ....[0]....
	.align		4
.L_36:
        /*0038*/ 	.word	index@(__assertfail)


	//----- nvinfo : EIATTR_MERCURY_ISA_VERSION
	.align		4
.L_37:
        /*003c*/ 	.byte	0x03, 0x5f
        /*003e*/ 	.short	0x0101


	//----- nvinfo : EIATTR_INT_WARP_WIDE_INSTR_OFFSETS
	.align		4
        /*0040*/ 	.byte	0x04, 0x31
        /*0042*/ 	.short	(.L_39 - .L_38)


	//   ....[0]....
.L_38:
        /*0044*/ 	.word	0x00003a00


	//   ....[1]....
        /*0048*/ 	.word	0x00003a20


	//   ....[2]....
        /*004c*/ 	.word	0x00003a50


	//   ....[3]....
        /*0050*/ 	.word	0x00004510


	//   ....[4]....
        /*0054*/ 	.word	0x00004530


	//   ....[5]....
        /*0058*/ 	.word	0x00004640


	//   ....[6]....
        /*005c*/ 	.word	0x00004660


	//   ....[7]....
        /*0060*/ 	.word	0x000047c0


	//   ....[8]....
        /*0064*/ 	.word	0x000047e0


	//   ....[9]....
        /*0068*/ 	.word	0x00004a20


	//   ....[10]....
        /*006c*/ 	.word	0x00004a30


	//----- nvinfo : EIATTR_COOP_GROUP_MASK_REGIDS
	.align		4
.L_39:
        /*0070*/ 	.byte	0x04, 0x29
        /*0072*/ 	.short	(.L_41 - .L_40)


	//   ....[0]....
.L_40:
        /*0074*/ 	.word	0xffffffff


	//   ....[1]....
        /*0078*/ 	.word	0xffffffff


	//   ....[2]....
        /*007c*/ 	.word	0xffffffff


	//   ....[3]....
        /*0080*/ 	.word	0xffffffff


	//   ....[4]....
        /*0084*/ 	.word	0xffffffff


	//   ....[5]....
        /*0088*/ 	.word	0xffffffff


	//   ....[6]....
        /*008c*/ 	.word	0xffffffff


	//   ....[7]....
        /*0090*/ 	.word	0xffffffff


	//   ....[8]....
        /*0094*/ 	.word	0xffffffff


	//   ....[9]....
        /*0098*/ 	.word	0xffffffff


	//   ....[10]....
        /*009c*/ 	.word	0xffffffff


	//   ....[11]....
        /*00a0*/ 	.word	0xffffffff


	//----- nvinfo : EIATTR_COOP_GROUP_INSTR_OFFSETS
	.align		4
.L_41:
        /*00a4*/ 	.byte	0x04, 0x28
        /*00a6*/ 	.short	(.L_43 - .L_42)


	//   ....[0]....
.L_42:
        /*00a8*/ 	.word	0x000000a0


	//   ....[1]....
        /*00ac*/ 	.word	0x000004e0


	//   ....[2]....
        /*00b0*/ 	.word	0x00000690


	//   ....[3]....
        /*00b4*/ 	.word	0x00000830


	//   ....[4]....
        /*00b8*/ 	.word	0x00000930


	//   ....[5]....
        /*00bc*/ 	.word	0x00000a80


	//   ....[6]....
        /*00c0*/ 	.word	0x00002100


	//   ....[7]....
        /*00c4*/ 	.word	0x00002d70


	//   ....[8]....
        /*00c8*/ 	.word	0x00002f80


	//   ....[9]....
        /*00cc*/ 	.word	0x00002fb0


	//   ....[10]....
        /*00d0*/ 	.word	0x000038e0


	//   ....[11]....
        /*00d4*/ 	.word	0x00003b20


	//----- nvinfo : EIATTR_VRC_CTA_INIT_COUNT
	.align		4
.L_43:
        /*00d8*/ 	.byte	0x02, 0x4a
        /*00da*/ 	.byte	0x80
	.zero		1


	//----- nvinfo : EIATTR_SYSCALL_OFFSETS
	.align		4
        /*00dc*/ 	.byte	0x04, 0x46
        /*00de*/ 	.short	(.L_45 - .L_44)


	//   ....[0]....
.L_44:
        /*00e0*/ 	.word	0x00005600


	//   ....[1]....
        /*00e4*/ 	.word	0x000056f0


	//   ....[2]....
        /*00e8*/ 	.word	0x00005f30


	//   ....[3]....
        /*00ec*/ 	.word	0x00006bd0


	//   ....[4]....
        /*00f0*/ 	.word	0x00007830


	//   ....[5]....
        /*00f4*/ 	.word	0x00008480


	//----- nvinfo : EIATTR_MBARRIER_INSTR_OFFSETS
	.align		4
.L_45:
        /*00f8*/ 	.byte	0x04, 0x39
        /*00fa*/ 	.short	(.L_47 - .L_46)


	//   ....[0]....
.L_46:
        /*00fc*/ 	.word	0x000005c0
        /*0100*/ 	.word	0x000000ff
        /*0104*/ 	.word	0x00000000
        /*0108*/ 	.short	0x0100
        /*010a*/ 	.byte	0x05
	.zero		1


	//   ....[1]....
        /*010c*/ 	.word	0x000005d0
        /*0110*/ 	.word	0x000000ff
        /*0114*/ 	.word	0x00000030
        /*0118*/ 	.short	0x0100
        /*011a*/ 	.byte	0x05
	.zero		1


	//   ....[2]....
        /*011c*/ 	.word	0x000005e0
        /*0120*/ 	.word	0x000000ff
        /*0124*/ 	.word	0x00000008
        /*0128*/ 	.short	0x0100
        /*012a*/ 	.byte	0x05
	.zero		1


	//   ....[3]....
        /*012c*/ 	.word	0x000005f0
        /*0130*/ 	.word	0x000000ff
        /*0134*/ 	.word	0x00000038
        /*0138*/ 	.short	0x0100
        /*013a*/ 	.byte	0x05
	.zero		1


	//   ....[4]....
        /*013c*/ 	.word	0x00000600
        /*0140*/ 	.word	0x000000ff
        /*0144*/ 	.word	0x00000010
        /*0148*/ 	.short	0x0100
        /*014a*/ 	.byte	0x05
	.zero		1


	//   ....[5]....
        /*014c*/ 	.word	0x00000610
        /*0150*/ 	.word	0x000000ff
        /*0154*/ 	.word	0x00000040
        /*0158*/ 	.short	0x0100
        /*015a*/ 	.byte	0x05
	.zero		1


	//   ....[6]....
        /*015c*/ 	.word	0x00000620
        /*0160*/ 	.word	0x000000ff
        /*0164*/ 	.word	0x00000018
        /*0168*/ 	.short	0x0100
        /*016a*/ 	.byte	0x05
	.zero		1


	//   ....[7]....
        /*016c*/ 	.word	0x00000630
        /*0170*/ 	.word	0x000000ff
        /*0174*/ 	.word	0x00000048
        /*0178*/ 	.short	0x0100
        /*017a*/ 	.byte	0x05
	.zero		1


	//   ....[8]....
        /*017c*/ 	.word	0x00000640
        /*0180*/ 	.word	0x000000ff
        /*0184*/ 	.word	0x00000020
        /*0188*/ 	.short	0x0100
        /*018a*/ 	.byte	0x05
	.zero		1


	//   ....[9]....
        /*018c*/ 	.word	0x00000650
        /*0190*/ 	.word	0x000000ff
        /*0194*/ 	.word	0x00000050
        /*0198*/ 	.short	0x0100
        /*019a*/ 	.byte	0x05
	.zero		1


	//   ....[10]....
        /*019c*/ 	.word	0x00000660
        /*01a0*/ 	.word	0x000000ff
        /*01a4*/ 	.word	0x00000028
        /*01a8*/ 	.short	0x0100
        /*01aa*/ 	.byte	0x05
	.zero		1


	//   ....[11]....
        /*01ac*/ 	.word	0x00000670
        /*01b0*/ 	.word	0x000000ff
        /*01b4*/ 	.word	0x00000058
        /*01b8*/ 	.short	0x0100
        /*01ba*/ 	.byte	0x05
	.zero		1


	//   ....[12]....
        /*01bc*/ 	.word	0x000007a0
        /*01c0*/ 	.word	0x000000ff
        /*01c4*/ 	.word	0x00000060
        /*01c8*/ 	.short	0x0100
        /*01ca*/ 	.byte	0x07
	.zero		1


	//   ....[13]....
        /*01cc*/ 	.word	0x000007b0
        /*01d0*/ 	.word	0x000000ff
        /*01d4*/ 	.word	0x00000080
        /*01d8*/ 	.short	0x0100
        /*01da*/ 	.byte	0x07
	.zero		1


	//   ....[14]....
        /*01dc*/ 	.word	0x000007c0
        /*01e0*/ 	.word	0x000000ff
        /*01e4*/ 	.word	0x00000068
        /*01e8*/ 	.short	0x0100
        /*01ea*/ 	.byte	0x07
	.zero		1


	//   ....[15]....
        /*01ec*/ 	.word	0x000007d0
        /*01f0*/ 	.word	0x000000ff
        /*01f4*/ 	.word	0x00000088
        /*01f8*/ 	.short	0x0100
        /*01fa*/ 	.byte	0x07
	.zero		1


	//   ....[16]....
        /*01fc*/ 	.word	0x000007e0
        /*0200*/ 	.word	0x000000ff
        /*0204*/ 	.word	0x00000070
        /*0208*/ 	.short	0x0100
        /*020a*/ 	.byte	0x07
	.zero		1


	//   ....[17]....
        /*020c*/ 	.word	0x000007f0
        /*0210*/ 	.word	0x000000ff
        /*0214*/ 	.word	0x00000090
        /*0218*/ 	.short	0x0100
        /*021a*/ 	.byte	0x07
	.zero		1


	//   ....[18]....
        /*021c*/ 	.word	0x00000800
        /*0220*/ 	.word	0x000000ff
        /*0224*/ 	.word	0x00000078
        /*0228*/ 	.short	0x0100
        /*022a*/ 	.byte	0x07
	.zero		1


	//   ....[19]....
        /*022c*/ 	.word	0x00000810
        /*0230*/ 	.word	0x000000ff
        /*0234*/ 	.word	0x00000098
        /*0238*/ 	.short	0x0100
        /*023a*/ 	.byte	0x07
	.zero		1


	//   ....[20]....
        /*023c*/ 	.word	0x00000900
        /*0240*/ 	.word	0x000000ff
        /*0244*/ 	.word	0x000000a0
        /*0248*/ 	.short	0x0100
        /*024a*/ 	.byte	0x05
	.zero		1


	//   ....[21]....
        /*024c*/ 	.word	0x00000910
        /*0250*/ 	.word	0x000000ff
        /*0254*/ 	.word	0x000000a8
        /*0258*/ 	.short	0x0100
        /*025a*/ 	.byte	0x05
	.zero		1


	//   ....[22]....
        /*025c*/ 	.word	0x00000a50
        /*0260*/ 	.word	0x000000ff
        /*0264*/ 	.word	0x000000b0
        /*0268*/ 	.short	0x0100
        /*026a*/ 	.byte	0x05
	.zero		1


	//   ....[23]....
        /*026c*/ 	.word	0x00000a60
        /*0270*/ 	.word	0x000000ff
        /*0274*/ 	.word	0x000000b8
        /*0278*/ 	.short	0x0100
        /*027a*/ 	.byte	0x05
	.zero		1


	//   ....[24]....
        /*027c*/ 	.word	0x00000b90
        /*0280*/ 	.word	0x000000ff
        /*0284*/ 	.word	0x000000c0
        /*0288*/ 	.short	0x0100
        /*028a*/ 	.byte	0x07
	.zero		1


	//   ....[25]....
        /*028c*/ 	.word	0x00000ba0
        /*0290*/ 	.word	0x000000ff
        /*0294*/ 	.word	0x000000d0
        /*0298*/ 	.short	0x0100
        /*029a*/ 	.byte	0x07
	.zero		1


	//   ....[26]....
        /*029c*/ 	.word	0x00000bb0
        /*02a0*/ 	.word	0x000000ff
        /*02a4*/ 	.word	0x000000c8
        /*02a8*/ 	.short	0x0100
        /*02aa*/ 	.byte	0x07
	.zero		1


	//   ....[27]....
        /*02ac*/ 	.word	0x00000bc0
        /*02b0*/ 	.word	0x000000ff
        /*02b4*/ 	.word	0x000000d8
        /*02b8*/ 	.short	0x0100
        /*02ba*/ 	.byte	0x07
	.zero		1


	//   ....[28]....
        /*02bc*/ 	.word	0x00001500
        /*02c0*/ 	.word	0x000000ff
        /*02c4*/ 	.word	0x00000030
        /*02c8*/ 	.short	0x010a
        /*02ca*/ 	.byte	0x04
	.zero		1


	//   ....[29]....
        /*02cc*/ 	.word	0x000017c0
        /*02d0*/ 	.word	0x000000ff
        /*02d4*/ 	.word	0x00000030
        /*02d8*/ 	.short	0x010a
        /*02da*/ 	.byte	0x09
	.zero		1


	//   ....[30]....
        /*02dc*/ 	.word	0x00001930
        /*02e0*/ 	.word	0x000000ff
        /*02e4*/ 	.word	0x00000030
        /*02e8*/ 	.short	0x010a
        /*02ea*/ 	.byte	0x08
	.zero		1


	//   ....[31]....
        /*02ec*/ 	.word	0x00001ae0
        /*02f0*/ 	.word	0x000000ff
        /*02f4*/ 	.word	0x000000a8
        /*02f8*/ 	.short	0x0101
        /*02fa*/ 	.byte	0x16
	.zero		1


	//   ....[32]....
        /*02fc*/ 	.word	0x00001b10
        /*0300*/ 	.word	0x000000ff
        /*0304*/ 	.word	0x00000030
        /*0308*/ 	.short	0x010a
        /*030a*/ 	.byte	0x04
	.zero		1


	//   ....[33]....
        /*030c*/ 	.word	0x00001db0
        /*0310*/ 	.word	0x000000ff
        /*0314*/ 	.word	0x00000030
        /*0318*/ 	.short	0x010a
        /*031a*/ 	.byte	0x09
	.zero		1


	//   ....[34]....
        /*031c*/ 	.word	0x00001f20
        /*0320*/ 	.word	0x000000ff
        /*0324*/ 	.word	0x00000030
        /*0328*/ 	.short	0x010a
        /*032a*/ 	.byte	0x08
	.zero		1


	//   ....[35]....
        /*032c*/ 	.word	0x00002110
        /*0330*/ 	.word	0x000000ff
        /*0334*/ 	.word	0x000000b0
        /*0338*/ 	.short	0x010a
        /*033a*/ 	.byte	0x16
	.zero		1


	//   ....[36]....
        /*033c*/ 	.word	0x000021d0
        /*0340*/ 	.word	0x000000ff
        /*0344*/ 	.word	0x00000000
        /*0348*/ 	.short	0x0101
        /*034a*/ 	.byte	0x04
	.zero		1


	//   ....[37]....
        /*034c*/ 	.word	0x000026d0
        /*0350*/ 	.word	0x000000ff
        /*0354*/ 	.word	0x00000000
        /*0358*/ 	.short	0x010a
        /*035a*/ 	.byte	0x04
	.zero		1


	//   ....[38]....
        /*035c*/ 	.word	0x00002770
        /*0360*/ 	.word	0x000000ff
        /*0364*/ 	.word	0x00000000
        /*0368*/ 	.short	0x010a
        /*036a*/ 	.byte	0x04
	.zero		1


	//   ....[39]....
        /*036c*/ 	.word	0x00002810
        /*0370*/ 	.word	0x000000ff
        /*0374*/ 	.word	0x00000000
        /*0378*/ 	.short	0x010a
        /*037a*/ 	.byte	0x04
	.zero		1


	//   ....[40]....
        /*037c*/ 	.word	0x000028b0
        /*0380*/ 	.word	0x000000ff
        /*0384*/ 	.word	0x00000000
        /*0388*/ 	.short	0x010a
        /*038a*/ 	.byte	0x04
	.zero		1


	//   ....[41]....
        /*038c*/ 	.word	0x00002950
        /*0390*/ 	.word	0x000000ff
        /*0394*/ 	.word	0x00000000
        /*0398*/ 	.short	0x010a
        /*039a*/ 	.byte	0x04
	.zero		1


	//   ....[42]....
        /*039c*/ 	.word	0x00002a00
        /*03a0*/ 	.word	0x00000000
        /*03a4*/ 	.word	0x00000000
        /*03a8*/ 	.short	0x010a
        /*03aa*/ 	.byte	0xff
	.zero		1


	//   ....[43]....
        /*03ac*/ 	.word	0x00002b30
        /*03b0*/ 	.word	0x000000ff
        /*03b4*/ 	.word	0x000000b8
        /*03b8*/ 	.short	0x010a
        /*03ba*/ 	.byte	0x2d
	.zero		1


	//   ....[44]....
        /*03bc*/ 	.word	0x00002bd0
        /*03c0*/ 	.word	0x000000ff
        /*03c4*/ 	.word	0x000000b0
        /*03c8*/ 	.short	0x010a
        /*03ca*/ 	.byte	0x2d
	.zero		1


	//   ....[45]....
        /*03cc*/ 	.word	0x00002c70
        /*03d0*/ 	.word	0x000000ff
        /*03d4*/ 	.word	0x00000000
        /*03d8*/ 	.short	0x0101
        /*03da*/ 	.byte	0x06
	.zero		1


	//   ....[46]....
        /*03dc*/ 	.word	0x00002cb0
        /*03e0*/ 	.word	0x000000ff
        /*03e4*/ 	.word	0x000000b8
        /*03e8*/ 	.short	0x0106
        /*03ea*/ 	.byte	0x2d
	.zero		1


	//   ....[47]....
        /*03ec*/ 	.word	0x00002cf0
        /*03f0*/ 	.word	0x00000000
        /*03f4*/ 	.word	0x000000b8
        /*03f8*/ 	.short	0x010a
        /*03fa*/ 	.byte	0xff
	.zero		1


	//   ....[48]....
        /*03fc*/ 	.word	0x00003240
        /*0400*/ 	.word	0x000000ff
        /*0404*/ 	.word	0x000000b0
        /*0408*/ 	.short	0x010a
        /*040a*/ 	.byte	0x06
	.zero		1


	//   ....[49]....
        /*040c*/ 	.word	0x000032f0
        /*0410*/ 	.word	0x000000ff
        /*0414*/ 	.word	0x00000000
        /*0418*/ 	.short	0x0101
        /*041a*/ 	.byte	0x05
	.zero		1


	//   ....[50]....
        /*041c*/ 	.word	0x00003300
        /*0420*/ 	.word	0x000000ff
        /*0424*/ 	.word	0x000000d0
        /*0428*/ 	.short	0x010a
        /*042a*/ 	.byte	0x08
	.zero		1


	//   ....[51]....
        /*042c*/ 	.word	0x000033c0
        /*0430*/ 	.word	0x000000ff
        /*0434*/ 	.word	0x00000000
        /*0438*/ 	.short	0x010a
        /*043a*/ 	.byte	0x04
	.zero		1


	//   ....[52]....
        /*043c*/ 	.word	0x00003400
        /*0440*/ 	.word	0x000000ff
        /*0444*/ 	.word	0x00000000
        /*0448*/ 	.short	0x010a
        /*044a*/ 	.byte	0x07
	.zero		1


	//   ....[53]....
        /*044c*/ 	.word	0x00003530
        /*0450*/ 	.word	0x000000ff
        /*0454*/ 	.word	0x00000000
        /*0458*/ 	.short	0x010a
        /*045a*/ 	.byte	0x04
	.zero		1


	//   ....[54]....
        /*045c*/ 	.word	0x00003830
        /*0460*/ 	.word	0x000000ff
        /*0464*/ 	.word	0x00000000
        /*0468*/ 	.short	0x010a
        /*046a*/ 	.byte	0x05
	.zero		1


	//   ....[55]....
        /*046c*/ 	.word	0x000038c0
        /*0470*/ 	.word	0x000000ff
        /*0474*/ 	.word	0x00000000
        /*0478*/ 	.short	0x010a
        /*047a*/ 	.byte	0x07
	.zero		1


	//   ....[56]....
        /*047c*/ 	.word	0x00003de0
        /*0480*/ 	.word	0x000000ff
        /*0484*/ 	.word	0x000000b0
        /*0488*/ 	.short	0x010a
        /*048a*/ 	.byte	0x16
	.zero		1


	//   ....[57]....
        /*048c*/ 	.word	0x00003e80
        /*0490*/ 	.word	0x000000ff
        /*0494*/ 	.word	0x00000000
        /*0498*/ 	.short	0x0101
        /*049a*/ 	.byte	0x0f
	.zero		1


	//   ....[58]....
        /*049c*/ 	.word	0x000041a0
        /*04a0*/ 	.word	0x000000ff
        /*04a4*/ 	.word	0x000000a8
        /*04a8*/ 	.short	0x010a
        /*04aa*/ 	.byte	0x16
	.zero		1


	//   ....[59]....
        /*04ac*/ 	.word	0x00004380
        /*04b0*/ 	.word	0x000000ff
        /*04b4*/ 	.word	0x00000080
        /*04b8*/ 	.short	0x010a
        /*04ba*/ 	.byte	0x16
	.zero		1


	//   ....[60]....
        /*04bc*/ 	.word	0x000045f0
        /*04c0*/ 	.word	0x000000ff
        /*04c4*/ 	.word	0x00000060
        /*04c8*/ 	.short	0x010b
        /*04ca*/ 	.byte	0x16
	.zero		1


	//   ....[61]....
        /*04cc*/ 	.word	0x00004600
        /*04d0*/ 	.word	0x000000ff
        /*04d4*/ 	.word	0x00000000
        /*04d8*/ 	.short	0x0101
        /*04da*/ 	.byte	0x1f
	.zero		1


	//   ....[62]....
        /*04dc*/ 	.word	0x00004610
        /*04e0*/ 	.word	0x000000ff
        /*04e4*/ 	.word	0x00000088
        /*04e8*/ 	.short	0x010a
        /*04ea*/ 	.byte	0x16
	.zero		1


	//   ....[63]....
        /*04ec*/ 	.word	0x00004760
        /*04f0*/ 	.word	0x000000ff
        /*04f4*/ 	.word	0x00000068
        /*04f8*/ 	.short	0x010b
        /*04fa*/ 	.byte	0x16
	.zero		1


	//   ....[64]....
        /*04fc*/ 	.word	0x00004770
        /*0500*/ 	.word	0x000000ff
        /*0504*/ 	.word	0x00000000
        /*0508*/ 	.short	0x0101
        /*050a*/ 	.byte	0x1e
	.zero		1


	//   ....[65]....
        /*050c*/ 	.word	0x00004780
        /*0510*/ 	.word	0x000000ff
        /*0514*/ 	.word	0x00000090
        /*0518*/ 	.short	0x010a
        /*051a*/ 	.byte	0x16
	.zero		1


	//   ....[66]....
        /*051c*/ 	.word	0x00004900
        /*0520*/ 	.word	0x000000ff
        /*0524*/ 	.word	0x00000070
        /*0528*/ 	.short	0x010b
        /*052a*/ 	.byte	0x16
	.zero		1


	//   ....[67]....
        /*052c*/ 	.word	0x00004940
        /*0530*/ 	.word	0x000000ff
        /*0534*/ 	.word	0x00000000
        /*0538*/ 	.short	0x0101
        /*053a*/ 	.byte	0x2d
	.zero		1


	//   ....[68]....
        /*053c*/ 	.word	0x00004980
        /*0540*/ 	.word	0x000000ff
        /*0544*/ 	.word	0x00000098
        /*0548*/ 	.short	0x010a
        /*054a*/ 	.byte	0x16
	.zero		1


	//   ....[69]....
        /*054c*/ 	.word	0x00004b90
        /*0550*/ 	.word	0x000000ff
        /*0554*/ 	.word	0x00000078
        /*0558*/ 	.short	0x010b
        /*055a*/ 	.byte	0x16
	.zero		1


	//   ....[70]....
        /*055c*/ 	.word	0x00004bb0
        /*0560*/ 	.word	0x000000ff
        /*0564*/ 	.word	0x00000000
        /*0568*/ 	.short	0x0101
        /*056a*/ 	.byte	0x17
	.zero		1


	//   ....[71]....
        /*056c*/ 	.word	0x00004be0
        /*0570*/ 	.word	0x000000ff
        /*0574*/ 	.word	0x00000080
        /*0578*/ 	.short	0x010a
        /*057a*/ 	.byte	0x16
	.zero		1


	//   ....[72]....
        /*057c*/ 	.word	0x00004c00
        /*0580*/ 	.word	0x000000ff
        /*0584*/ 	.word	0x00000088
        /*0588*/ 	.short	0x010a
        /*058a*/ 	.byte	0x16
	.zero		1


	//   ....[73]....
        /*058c*/ 	.word	0x00004c20
        /*0590*/ 	.word	0x000000ff
        /*0594*/ 	.word	0x00000090
        /*0598*/ 	.short	0x010a
        /*059a*/ 	.byte	0x16
	.zero		1


	//   ....[74]....
        /*059c*/ 	.word	0x00004c60
        /*05a0*/ 	.word	0x00000000
        /*05a4*/ 	.word	0x00000098
        /*05a8*/ 	.short	0x010a
        /*05aa*/ 	.byte	0xff
	.zero		1


	//   ....[75]....
        /*05ac*/ 	.word	0x00004fc0
        /*05b0*/ 	.word	0x000000ff
        /*05b4*/ 	.word	0x000000b0
        /*05b8*/ 	.short	0x010a
        /*05ba*/ 	.byte	0x32
	.zero		1


	//   ....[76]....
        /*05bc*/ 	.word	0x000050e0
        /*05c0*/ 	.word	0x000000ff
        /*05c4*/ 	.word	0x00000000
        /*05c8*/ 	.short	0x0101
        /*05ca*/ 	.byte	0x04
	.zero		1


	//   ....[77]....
        /*05cc*/ 	.word	0x00005b70
        /*05d0*/ 	.word	0x000000ff
        /*05d4*/ 	.word	0x00000060
        /*05d8*/ 	.short	0x010a
        /*05da*/ 	.byte	0x32
	.zero		1


	//   ....[78]....
        /*05dc*/ 	.word	0x00005c30
        /*05e0*/ 	.word	0x00000040
        /*05e4*/ 	.word	0x000000c0
        /*05e8*/ 	.short	0x010a
        /*05ea*/ 	.byte	0xff
	.zero		1


	//   ....[79]....
        /*05ec*/ 	.word	0x00005d20
        /*05f0*/ 	.word	0x000000ff
        /*05f4*/ 	.word	0x00000060
        /*05f8*/ 	.short	0x010a
        /*05fa*/ 	.byte	0x32
	.zero		1


	//   ....[80]....
        /*05fc*/ 	.word	0x00005e10
        /*0600*/ 	.word	0x00000040
        /*0604*/ 	.word	0x000000c0
        /*0608*/ 	.short	0x010a
        /*060a*/ 	.byte	0xff
	.zero		1


	//   ....[81]....
        /*060c*/ 	.word	0x00006900
        /*0610*/ 	.word	0x00000000
        /*0614*/ 	.word	0x00000000
        /*0618*/ 	.short	0x0101
        /*061a*/ 	.byte	0xff
	.zero		1


	//   ....[82]....
        /*061c*/ 	.word	0x00006910
        /*0620*/ 	.word	0x00000002
        /*0624*/ 	.word	0x00000060
        /*0628*/ 	.short	0x010a
        /*062a*/ 	.byte	0xff
	.zero		1


	//   ....[83]....
        /*062c*/ 	.word	0x000069f0
        /*0630*/ 	.word	0x00000002
        /*0634*/ 	.word	0x00000060
        /*0638*/ 	.short	0x010a
        /*063a*/ 	.byte	0xff
	.zero		1


	//   ....[84]....
        /*063c*/ 	.word	0x00007560
        /*0640*/ 	.word	0x00000000
        /*0644*/ 	.word	0x00000000
        /*0648*/ 	.short	0x0101
        /*064a*/ 	.byte	0xff
	.zero		1


	//   ....[85]....
        /*064c*/ 	.word	0x00007580
        /*0650*/ 	.word	0x00000006
        /*0654*/ 	.word	0x00000060
        /*0658*/ 	.short	0x010a
        /*065a*/ 	.byte	0xff
	.zero		1


	//   ....[86]....
        /*065c*/ 	.word	0x00007650
        /*0660*/ 	.word	0x00000006
        /*0664*/ 	.word	0x00000060
        /*0668*/ 	.short	0x010a
        /*066a*/ 	.byte	0xff
	.zero		1


	//   ....[87]....
        /*066c*/ 	.word	0x000081b0
        /*0670*/ 	.word	0x00000000
        /*0674*/ 	.word	0x00000000
        /*0678*/ 	.short	0x0101
        /*067a*/ 	.byte	0xff
	.zero		1


	//   ....[88]....
        /*067c*/ 	.word	0x000081d0
        /*0680*/ 	.word	0x00000002
        /*0684*/ 	.word	0x00000060
        /*0688*/ 	.short	0x010a
        /*068a*/ 	.byte	0xff
	.zero		1


	//   ....[89]....
        /*068c*/ 	.word	0x000082a0
        /*0690*/ 	.word	0x00000002
        /*0694*/ 	.word	0x00000060
        /*0698*/ 	.short	0x010a
        /*069a*/ 	.byte	0xff
	.zero		1


	//   ....[90]....
        /*069c*/ 	.word	0x00008600
        /*06a0*/ 	.word	0x000000ff
        /*06a4*/ 	.word	0x00000000
        /*06a8*/ 	.short	0x0101
        /*06aa*/ 	.byte	0x05
	.zero		1


	//   ....[91]....
        /*06ac*/ 	.word	0x00008e60
        /*06b0*/ 	.word	0x00000000
        /*06b4*/ 	.word	0x00000000
        /*06b8*/ 	.short	0x0101
        /*06ba*/ 	.byte	0xff
	.zero		1


	//   ....[92]....
        /*06bc*/ 	.word	0x000090a0
        /*06c0*/ 	.word	0x000000ff
        /*06c4*/ 	.word	0x00000000
        /*06c8*/ 	.short	0x0101
        /*06ca*/ 	.byte	0x04
	.zero		1


	//   ....[93]....
        /*06cc*/ 	.word	0x000090d0
        /*06d0*/ 	.word	0x00000002
        /*06d4*/ 	.word	0x00000030
        /*06d8*/ 	.short	0x010a
        /*06da*/ 	.byte	0xff
	.zero		1


	//   ....[94]....
        /*06dc*/ 	.word	0x00009130
        /*06e0*/ 	.word	0x00000002
        /*06e4*/ 	.word	0x00000030
        /*06e8*/ 	.short	0x010a
        /*06ea*/ 	.byte	0xff
	.zero		1


	//   ....[95]....
        /*06ec*/ 	.word	0x00009190
        /*06f0*/ 	.word	0x00000002
        /*06f4*/ 	.word	0x000000b0
        /*06f8*/ 	.short	0x010a
        /*06fa*/ 	.byte	0xff
	.zero		1


	//   ....[96]....
        /*06fc*/ 	.word	0x000091f0
        /*0700*/ 	.word	0x00000000
        /*0704*/ 	.word	0x00000000
        /*0708*/ 	.short	0x010a
        /*070a*/ 	.byte	0xff
	.zero		1


	//   ....[97]....
        /*070c*/ 	.word	0x00009250
        /*0710*/ 	.word	0x00000000
        /*0714*/ 	.word	0x00000000
        /*0718*/ 	.short	0x010a
        /*071a*/ 	.byte	0xff
	.zero		1


	//   ....[98]....
        /*071c*/ 	.word	0x000092b0
        /*0720*/ 	.word	0x00000000
        /*0724*/ 	.word	0x00000000
        /*0728*/ 	.short	0x010a
        /*072a*/ 	.byte	0xff
	.zero		1


	//   ....[99]....
        /*072c*/ 	.word	0x00009310
        /*0730*/ 	.word	0x00000000
        /*0734*/ 	.word	0x00000000
        /*0738*/ 	.short	0x010a
        /*073a*/ 	.byte	0xff
	.zero		1


	//   ....[100]....
        /*073c*/ 	.word	0x00009370
        /*0740*/ 	.word	0x00000000
        /*0744*/ 	.word	0x00000000
        /*0748*/ 	.short	0x010a
        /*074a*/ 	.byte	0xff
	.zero		1


	//   ....[101]....
        /*074c*/ 	.word	0x000093d0
        /*0750*/ 	.word	0x00000004
        /*0754*/ 	.word	0x000000b8
        /*0758*/ 	.short	0x010a
        /*075a*/ 	.byte	0xff
	.zero		1


	//   ....[102]....
        /*075c*/ 	.word	0x00009430
        /*0760*/ 	.word	0x00000004
        /*0764*/ 	.word	0x000000b0
        /*0768*/ 	.short	0x010a
        /*076a*/ 	.byte	0xff
	.zero		1


	//   ....[103]....
        /*076c*/ 	.word	0x00009490
        /*0770*/ 	.word	0x00000000
        /*0774*/ 	.word	0x000000b0
        /*0778*/ 	.short	0x010a
        /*077a*/ 	.byte	0xff
	.zero		1


	//   ....[104]....
        /*077c*/ 	.word	0x000094f0
        /*0780*/ 	.word	0x00000004
        /*0784*/ 	.word	0x000000d0
        /*0788*/ 	.short	0x010a
        /*078a*/ 	.byte	0xff
	.zero		1


	//   ....[105]....
        /*078c*/ 	.word	0x00009550
        /*0790*/ 	.word	0x00000000
        /*0794*/ 	.word	0x00000000
        /*0798*/ 	.short	0x010a
        /*079a*/ 	.byte	0xff
	.zero		1


	//   ....[106]....
        /*079c*/ 	.word	0x000095b0
        /*07a0*/ 	.word	0x00000000
        /*07a4*/ 	.word	0x00000000
        /*07a8*/ 	.short	0x010a
        /*07aa*/ 	.byte	0xff
	.zero		1


	//   ....[107]....
        /*07ac*/ 	.word	0x00009610
        /*07b0*/ 	.word	0x00000000
        /*07b4*/ 	.word	0x00000000
        /*07b8*/ 	.short	0x010a
        /*07ba*/ 	.byte	0xff
	.zero		1


	//   ....[108]....
        /*07bc*/ 	.word	0x00009670
        /*07c0*/ 	.word	0x00000000
        /*07c4*/ 	.word	0x000000b0
        /*07c8*/ 	.short	0x010a
        /*07ca*/ 	.byte	0xff
	.zero		1


	//   ....[109]....
        /*07cc*/ 	.word	0x000096d0
        /*07d0*/ 	.word	0x00000000
        /*07d4*/ 	.word	0x000000a8
        /*07d8*/ 	.short	0x010a
        /*07da*/ 	.byte	0xff
	.zero		1


	//   ....[110]....
        /*07dc*/ 	.word	0x00009730
        /*07e0*/ 	.word	0x00000000
        /*07e4*/ 	.word	0x00000080
        /*07e8*/ 	.short	0x010a
        /*07ea*/ 	.byte	0xff
	.zero		1


	//   ....[111]....
        /*07ec*/ 	.word	0x00009790
        /*07f0*/ 	.word	0x00000000
        /*07f4*/ 	.word	0x00000088
        /*07f8*/ 	.short	0x010a
        /*07fa*/ 	.byte	0xff
	.zero		1


	//   ....[112]....
        /*07fc*/ 	.word	0x000097f0
        /*0800*/ 	.word	0x00000000
        /*0804*/ 	.word	0x00000090
        /*0808*/ 	.short	0x010a
        /*080a*/ 	.byte	0xff
	.zero		1


	//   ....[113]....
        /*080c*/ 	.word	0x00009850
        /*0810*/ 	.word	0x00000000
        /*0814*/ 	.word	0x00000098
        /*0818*/ 	.short	0x010a
        /*081a*/ 	.byte	0xff
	.zero		1


	//   ....[114]....
        /*081c*/ 	.word	0x000098b0
        /*0820*/ 	.word	0x00000000
        /*0824*/ 	.word	0x00000080
        /*0828*/ 	.short	0x010a
        /*082a*/ 	.byte	0xff
	.zero		1


	//   ....[115]....
        /*082c*/ 	.word	0x00009910
        /*0830*/ 	.word	0x00000000
        /*0834*/ 	.word	0x00000088
        /*0838*/ 	.short	0x010a
        /*083a*/ 	.byte	0xff
	.zero		1


	//   ....[116]....
        /*083c*/ 	.word	0x00009970
        /*0840*/ 	.word	0x00000000
        /*0844*/ 	.word	0x00000090
        /*0848*/ 	.short	0x010a
        /*084a*/ 	.byte	0xff
	.zero		1


	//   ....[117]....
        /*084c*/ 	.word	0x000099d0
        /*0850*/ 	.word	0x00000000
        /*0854*/ 	.word	0x000000b0
        /*0858*/ 	.short	0x010a
        /*085a*/ 	.byte	0xff
	.zero		1


	//   ....[118]....
        /*085c*/ 	.word	0x00009a30
        /*0860*/ 	.word	0x00000002
        /*0864*/ 	.word	0x00000060
        /*0868*/ 	.short	0x010a
        /*086a*/ 	.byte	0xff
	.zero		1


	//   ....[119]....
        /*086c*/ 	.word	0x00009a80
        /*0870*/ 	.word	0x00000040
        /*0874*/ 	.word	0x000000c0
        /*0878*/ 	.short	0x010a
        /*087a*/ 	.byte	0xff
	.zero		1


	//   ....[120]....
        /*087c*/ 	.word	0x00009ad0
        /*0880*/ 	.word	0x00000002
        /*0884*/ 	.word	0x00000060
        /*0888*/ 	.short	0x010a
        /*088a*/ 	.byte	0xff
	.zero		1


	//   ....[121]....
        /*088c*/ 	.word	0x00009b20
        /*0890*/ 	.word	0x00000006
        /*0894*/ 	.word	0x00000060
        /*0898*/ 	.short	0x010a
        /*089a*/ 	.byte	0xff
	.zero		1


	//   ....[122]....
        /*089c*/ 	.word	0x00009b70
        /*08a0*/ 	.word	0x00000002
        /*08a4*/ 	.word	0x00000060
        /*08a8*/ 	.short	0x010a
        /*08aa*/ 	.byte	0xff
	.zero		1


	//----- nvinfo : EIATTR_NUM_MBARRIERS
	.align		4
.L_47:
        /*08ac*/ 	.byte	0x03, 0x38
        /*08ae*/ 	.short	0x001c


	//----- nvinfo : EIATTR_EXIT_INSTR_OFFSETS
	.align		4
        /*08b0*/ 	.byte	0x04, 0x1c
        /*08b2*/ 	.short	(.L_49 - .L_48)


	//   ....[0]....
.L_48:
        /*08b4*/ 	.word	0x00002a30


	//   ....[1]....
        /*08b8*/ 	.word	0x00002cc0


	//   ....[2]....
        /*08bc*/ 	.word	0x00002d20


	//   ....[3]....
        /*08c0*/ 	.word	0x00003b30


	//   ....[4]....
        /*08c4*/ 	.word	0x00004c90


	//   ....[5]....
        /*08c8*/ 	.word	0x00004cd0


	//   ....[6]....
        /*08cc*/ 	.word	0x00008f90


	//   ....[7]....
        /*08d0*/ 	.word	0x00009010


	//   ....[8]....
        /*08d4*/ 	.word	0x00009040


	//   ....[9]....
        /*08d8*/ 	.word	0x000090b0


	//----- nvinfo : EIATTR_MAX_THREADS
	.align		4
.L_49:
        /*08dc*/ 	.byte	0x04, 0x05
        /*08de*/ 	.short	(.L_51 - .L_50)
.L_50:
        /*08e0*/ 	.word	0x00000100
        /*08e4*/ 	.word	0x00000001
        /*08e8*/ 	.word	0x00000001


	//----- nvinfo : EIATTR_CRS_STACK_SIZE
	.align		4
.L_51:
        /*08ec*/ 	.byte	0x04, 0x1e
        /*08ee*/ 	.short	(.L_53 - .L_52)
.L_52:
        /*08f0*/ 	.word	0x00000000


	//----- nvinfo : EIATTR_CBANK_PARAM_SIZE
	.align		4
.L_53:
        /*08f4*/ 	.byte	0x03, 0x19
        /*08f6*/ 	.short	0x0800


	//----- nvinfo : EIATTR_PARAM_CBANK
	.align		4
        /*08f8*/ 	.byte	0x04, 0x0a
        /*08fa*/ 	.short	(.L_55 - .L_54)
	.align		4
.L_54:
        /*08fc*/ 	.word	index@(.nv.constant0._ZN7cutlass13device_kernelINS_4conv6kernel13ConvUniversalINS1_16ConvProblemShapeILNS1_8OperatorE0ELi2EEENS1_10collective14CollectiveConvINS1_47MainloopSm100TmaUmmaWarpSpecializedImplicitGemmILS5_0ELi6ELi2ELi1ELi2EN4cute5tupleIJNSA_1CILi1EEESD_SD_EEEEENSB_IJNSC_ILi128EEESG_NSB_IJNSC_ILi64EEEEEEEEENS_10bfloat16_tESK_NSA_8TiledMMAINSA_8MMA_AtomIJNSA_20SM100_MMA_F16BF16_SSISK_SK_fLi128ELi128ELNSA_4UMMA5MajorE0ELSP_0ELNSO_7ScaleInE0ELSQ_0EEEEEENSA_6LayoutISE_NSB_IJNSC_ILi0EEESU_SU_EEEEENSB_IJNSA_10UnderscoreESX_SX_EEEEENS7_6detail27Sm100ImplicitGemmTileTraitsINSA_20SM90_TMA_LOAD_IM2COLENSA_14ComposedLayoutINSA_7SwizzleILi3ELi4ELi3EEENSA_18smem_ptr_flag_bitsILi16EEENST_INSB_IJNSC_ILi8EEESH_EEENSB_IJSH_SD_EEEEEEEvEENS11_INSA_13SM90_TMA_LOADES1C_vEEEENS_8epilogue10collective18CollectiveEpilogueINS1H_23Sm100TmaWarpSpecializedILi4ELi2ELi32ELb1ELb0EEEJSJ_NSB_IJNST_ISG_SD_EENST_INSC_ILi32EEESD_EEEEESK_NSB_IJNSB_IJlllEEESD_SU_EEESK_S1R_NS1H_6fusion15FusionCallbacksIS1L_NS1S_17LinearCombinationISK_fSK_fLNS_15FloatRoundStyleE2EEESJ_S1P_JEEENSA_5SM1004TMEM4LOAD26SM100_TMEM_LOAD_32dp32b32xES12_NS13_INS14_ILi2ELi4ELi3EEES17_NST_INSB_IJS18_S1N_EEENSB_IJS1N_SD_EEEEEEENSA_39AutoVectorizingCopyWithAssumedAlignmentILi128EEENSA_21SM90_TMA_STORE_IM2COLES26_S28_S28_EEEvvEEEEvNT_6ParamsE)
        /*0900*/ 	.short	0x0380
        /*0902*/ 	.short	0x0800


	//----- nvinfo : EIATTR_SW_WAR
	.align		4
.L_55:
        /*0904*/ 	.byte	0x04, 0x36
        /*0906*/ 	.short	(.L_57 - .L_56)
.L_56:
        /*0908*/ 	.word	0x00000008
.L_57:


//--------------------- .nv.callgraph             --------------------------
	.section	.nv.callgraph,"",@"SHT_CUDA_CALLGRAPH"
	.align	4
	.sectionentsize	8
	.align		4
        /*0000*/ 	.word	0x00000000
	.align		4
        /*0004*/ 	.word	0xffffffff
	.align		4
        /*0008*/ 	.word	index@(_ZN7cutlass13device_kernelINS_4conv6kernel13ConvUniversalINS1_16ConvProblemShapeILNS1_8OperatorE0ELi2EEENS1_10collective14CollectiveConvINS1_47MainloopSm100TmaUmmaWarpSpecializedImplicitGemmILS5_0ELi6ELi2ELi1ELi2EN4cute5tupleIJNSA_1CILi1EEESD_SD_EEEEENSB_IJNSC_ILi128EEESG_NSB_IJNSC_ILi64EEEEEEEEENS_10bfloat16_tESK_NSA_8TiledMMAINSA_8MMA_AtomIJNSA_20SM100_MMA_F16BF16_SSISK_SK_fLi128ELi128ELNSA_4UMMA5MajorE0ELSP_0ELNSO_7ScaleInE0ELSQ_0EEEEEENSA_6LayoutISE_NSB_IJNSC_ILi0EEESU_SU_EEEEENSB_IJNSA_10UnderscoreESX_SX_EEEEENS7_6detail27Sm100ImplicitGemmTileTraitsINSA_20SM90_TMA_LOAD_IM2COLENSA_14ComposedLayoutINSA_7SwizzleILi3ELi4ELi3EEENSA_18smem_ptr_flag_bitsILi16EEENST_INSB_IJNSC_ILi8EEESH_EEENSB_IJSH_SD_EEEEEEEvEENS11_INSA_13SM90_TMA_LOADES1C_vEEEENS_8epilogue10collective18CollectiveEpilogueINS1H_23Sm100TmaWarpSpecializedILi4ELi2ELi32ELb1ELb0EEEJSJ_NSB_IJNST_ISG_SD_EENST_INSC_ILi32EEESD_EEEEESK_NSB_IJNSB_IJlllEEESD_SU_EEESK_S1R_NS1H_6fusion15FusionCallbacksIS1L_NS1S_17LinearCombinationISK_fSK_fLNS_15FloatRoundStyleE2EEESJ_S1P_JEEENSA_5SM1004TMEM4LOAD26SM100_TMEM_LOAD_32dp32b32xES12_NS13_INS14_ILi2ELi4ELi3EEES17_NST_INSB_IJS18_S1N_EEENSB_IJS1N_SD_EEEEEEENSA_39AutoVectorizingCopyWithAssumedAlignmentILi128EEENSA_21SM90_TMA_STORE_IM2COLES26_S28_S28_EEEvvEEEEvNT_6ParamsE)
	.align		4
        /*000c*/ 	.word	index@(__assertfail)
	.align		4
        /*0010*/ 	.word	0x00000000
	.align		4
        /*0014*/ 	.word	0xfffffffe
	.align		4
        /*0018*/ 	.word	0x00000000
	.align		4
        /*001c*/ 	.word	0xfffffffd
	.align		4
        /*0020*/ 	.word	0x00000000
	.align		4
        /*0024*/ 	.word	0xfffffffc


//--------------------- .nv.constant4             --------------------------
	.section	.nv.constant4,"a",@progbits
	.align	8
	.align		8
.nv.constant4:
        /*0000*/ 	.dword	__assertfail
	.align		8
        /*0008*/ 	.dword	__unnamed_1
	.align		8
        /*0010*/ 	.dword	__unnamed_2
	.align		8
        /*0018*/ 	.dword	_ZN39_INTERNAL_bfcfdb36_4_k_cu_a5948381_39534cuda3std3__45__cpo5beginE
	.align		8
        /*0020*/ 	.dword	_ZN39_INTERNAL_bfcfdb36_4_k_cu_a5948381_39534cuda3std3__45__cpo3endE
	.align		8
        /*0028*/ 	.dword	_ZN39_INTERNAL_bfcfdb36_4_k_cu_a5948381_39534cuda3std3__45__cpo6cbeginE
	.align		8
        /*0030*/ 	.dword	_ZN39_INTERNAL_bfcfdb36_4_k_cu_a5948381_39534cuda3std3__45__cpo4cendE
	.align		8
        /*0038*/ 	.dword	_ZN39_INTERNAL_bfcfdb36_4_k_cu_a5948381_39534cuda3std3__441_GLOBAL__N__bfcfdb36_4_k_cu_a5948381_39536ignoreE
	.align		8
        /*0040*/ 	.dword	_ZN39_INTERNAL_bfcfdb36_4_k_cu_a5948381_39534cuda3std3__419piecewise_constructE
	.align		8
        /*0048*/ 	.dword	_ZN39_INTERNAL_bfcfdb36_4_k_cu_a5948381_39534cuda3std3__48in_placeE
	.align		8
        /*0050*/ 	.dword	_ZN39_INTERNAL_bfcfdb36_4_k_cu_a5948381_39534cuda3std6ranges3__45__cpo4swapE
	.align		8
        /*0058*/ 	.dword	_ZN39_INTERNAL_bfcfdb36_4_k_cu_a5948381_39534cuda3std6ranges3__45__cpo9iter_moveE
	.align		8
        /*0060*/ 	.dword	_ZN39_INTERNAL_bfcfdb36_4_k_cu_a5948381_39534cute7productE
	.align		8
        /*0068*/ 	.dword	_ZN39_INTERNAL_bfcfdb36_4_k_cu_a5948381_39534cute1_E
	.align		8
        /*0070*/ 	.dword	$str$27
	.align		8
        /*0078*/ 	.dword	$str$28
	.align		8
        /*0080*/ 	.dword	$str$29
	.align		8
        /*0088*/ 	.dword	$str$30


//--------------------- .text._ZN7cutlass13device_kernelINS_4conv6kernel13ConvUniversalINS1_16ConvProblemShapeILNS1_8OperatorE0ELi2EEENS1_10collective14CollectiveConvINS1_47MainloopSm100TmaUmmaWarpSpecializedImplicitGemmILS5_0ELi6ELi2ELi1ELi2EN4cute5tupleIJNSA_1CILi1EEESD_SD_EEEEENSB_IJNSC_ILi128EEESG_NSB_IJNSC_ILi64EEEEEEEEENS_10bfloat16_tESK_NSA_8TiledMMAINSA_8MMA_AtomIJNSA_20SM100_MMA_F16BF16_SSISK_SK_fLi128ELi128ELNSA_4UMMA5MajorE0ELSP_0ELNSO_7ScaleInE0ELSQ_0EEEEEENSA_6LayoutISE_NSB_IJNSC_ILi0EEESU_SU_EEEEENSB_IJNSA_10UnderscoreESX_SX_EEEEENS7_6detail27Sm100ImplicitGemmTileTraitsINSA_20SM90_TMA_LOAD_IM2COLENSA_14ComposedLayoutINSA_7SwizzleILi3ELi4ELi3EEENSA_18smem_ptr_flag_bitsILi16EEENST_INSB_IJNSC_ILi8EEESH_EEENSB_IJSH_SD_EEEEEEEvEENS11_INSA_13SM90_TMA_LOADES1C_vEEEENS_8epilogue10collective18CollectiveEpilogueINS1H_23Sm100TmaWarpSpecializedILi4ELi2ELi32ELb1ELb0EEEJSJ_NSB_IJNST_ISG_SD_EENST_INSC_ILi32EEESD_EEEEESK_NSB_IJNSB_IJlllEEESD_SU_EEESK_S1R_NS1H_6fusion15FusionCallbacksIS1L_NS1S_17LinearCombinationISK_fSK_fLNS_15FloatRoundStyleE2EEESJ_S1P_JEEENSA_5SM1004TMEM4LOAD26SM100_TMEM_LOAD_32dp32b32xES12_NS13_INS14_ILi2ELi4ELi3EEES17_NST_INSB_IJS18_S1N_EEENSB_IJS1N_SD_EEEEEEENSA_39AutoVectorizingCopyWithAssumedAlignmentILi128EEENSA_21SM90_TMA_STORE_IM2COLES26_S28_S28_EEEvvEEEEvNT_6ParamsE --------------------------
	.section	.text._ZN7cutlass13device_kernelINS_4conv6kernel13ConvUniversalINS1_16ConvProblemShapeILNS1_8OperatorE0ELi2EEENS1_10collective14CollectiveConvINS1_47MainloopSm100TmaUmmaWarpSpecializedImplicitGemmILS5_0ELi6ELi2ELi1ELi2EN4cute5tupleIJNSA_1CILi1EEESD_SD_EEEEENSB_IJNSC_ILi128EEESG_NSB_IJNSC_ILi64EEEEEEEEENS_10bfloat16_tESK_NSA_8TiledMMAINSA_8MMA_AtomIJNSA_20SM100_MMA_F16BF16_SSISK_SK_fLi128ELi128ELNSA_4UMMA5MajorE0ELSP_0ELNSO_7ScaleInE0ELSQ_0EEEEEENSA_6LayoutISE_NSB_IJNSC_ILi0EEESU_SU_EEEEENSB_IJNSA_10UnderscoreESX_SX_EEEEENS7_6detail27Sm100ImplicitGemmTileTraitsINSA_20SM90_TMA_LOAD_IM2COLENSA_14ComposedLayoutINSA_7SwizzleILi3ELi4ELi3EEENSA_18smem_ptr_flag_bitsILi16EEENST_INSB_IJNSC_ILi8EEESH_EEENSB_IJSH_SD_EEEEEEEvEENS11_INSA_13SM90_TMA_LOADES1C_vEEEENS_8epilogue10collective18CollectiveEpilogueINS1H_23Sm100TmaWarpSpecializedILi4ELi2ELi32ELb1ELb0EEEJSJ_NSB_IJNST_ISG_SD_EENST_INSC_ILi32EEESD_EEEEESK_NSB_IJNSB_IJlllEEESD_SU_EEESK_S1R_NS1H_6fusion15FusionCallbacksIS1L_NS1S_17LinearCombinationISK_fSK_fLNS_15FloatRoundStyleE2EEESJ_S1P_JEEENSA_5SM1004TMEM4LOAD26SM100_TMEM_LOAD_32dp32b32xES12_NS13_INS14_ILi2ELi4ELi3EEES17_NST_INSB_IJS18_S1N_EEENSB_IJS1N_SD_EEEEEEENSA_39AutoVectorizingCopyWithAssumedAlignmentILi128EEENSA_21SM90_TMA_STORE_IM2COLES26_S28_S28_EEEvvEEEEvNT_6ParamsE,"ax",@progbits
	.align	128
.text._ZN7cutlass13device_kernelINS_4conv6kernel13ConvUniversalINS1_16ConvProblemShapeILNS1_8OperatorE0ELi2EEENS1_10collective14CollectiveConvINS1_47MainloopSm100TmaUmmaWarpSpecializedImplicitGemmILS5_0ELi6ELi2ELi1ELi2EN4cute5tupleIJNSA_1CILi1EEESD_SD_EEEEENSB_IJNSC_ILi128EEESG_NSB_IJNSC_ILi64EEEEEEEEENS_10bfloat16_tESK_NSA_8TiledMMAINSA_8MMA_AtomIJNSA_20SM100_MMA_F16BF16_SSISK_SK_fLi128ELi128ELNSA_4UMMA5MajorE0ELSP_0ELNSO_7ScaleInE0ELSQ_0EEEEEENSA_6LayoutISE_NSB_IJNSC_ILi0EEESU_SU_EEEEENSB_IJNSA_10UnderscoreESX_SX_EEEEENS7_6detail27Sm100ImplicitGemmTileTraitsINSA_20SM90_TMA_LOAD_IM2COLENSA_14ComposedLayoutINSA_7SwizzleILi3ELi4ELi3EEENSA_18smem_ptr_flag_bitsILi16EEENST_INSB_IJNSC_ILi8EEESH_EEENSB_IJSH_SD_EEEEEEEvEENS11_INSA_13SM90_TMA_LOADES1C_vEEEENS_8epilogue10collective18CollectiveEpilogueINS1H_23Sm100TmaWarpSpecializedILi4ELi2ELi32ELb1ELb0EEEJSJ_NSB_IJNST_ISG_SD_EENST_INSC_ILi32EEESD_EEEEESK_NSB_IJNSB_IJlllEEESD_SU_EEESK_S1R_NS1H_6fusion15FusionCallbacksIS1L_NS1S_17LinearCombinationISK_fSK_fLNS_15FloatRoundStyleE2EEESJ_S1P_JEEENSA_5SM1004TMEM4LOAD26SM100_TMEM_LOAD_32dp32b32xES12_NS13_INS14_ILi2ELi4ELi3EEES17_NST_INSB_IJS18_S1N_EEENSB_IJS1N_SD_EEEEEEENSA_39AutoVectorizingCopyWithAssumedAlignmentILi128EEENSA_21SM90_TMA_STORE_IM2COLES26_S28_S28_EEEvvEEEEvNT_6ParamsE:
        .type           _ZN7cutlass13device_kernelINS_4conv6kernel13ConvUniversalINS1_16ConvProblemShapeILNS1_8OperatorE0ELi2EEENS1_10collective14CollectiveConvINS1_47MainloopSm100TmaUmmaWarpSpecializedImplicitGemmILS5_0ELi6ELi2ELi1ELi2EN4cute5tupleIJNSA_1CILi1EEESD_SD_EEEEENSB_IJNSC_ILi128EEESG_NSB_IJNSC_ILi64EEEEEEEEENS_10bfloat16_tESK_NSA_8TiledMMAINSA_8MMA_AtomIJNSA_20SM100_MMA_F16BF16_SSISK_SK_fLi128ELi128ELNSA_4UMMA5MajorE0ELSP_0ELNSO_7ScaleInE0ELSQ_0EEEEEENSA_6LayoutISE_NSB_IJNSC_ILi0EEESU_SU_EEEEENSB_IJNSA_10UnderscoreESX_SX_EEEEENS7_6detail27Sm100ImplicitGemmTileTraitsINSA_20SM90_TMA_LOAD_IM2COLENSA_14ComposedLayoutINSA_7SwizzleILi3ELi4ELi3EEENSA_18smem_ptr_flag_bitsILi16EEENST_INSB_IJNSC_ILi8EEESH_EEENSB_IJSH_SD_EEEEEEEvEENS11_INSA_13SM90_TMA_LOADES1C_vEEEENS_8epilogue10collective18CollectiveEpilogueINS1H_23Sm100TmaWarpSpecializedILi4ELi2ELi32ELb1ELb0EEEJSJ_NSB_IJNST_ISG_SD_EENST_INSC_ILi32EEESD_EEEEESK_NSB_IJNSB_IJlllEEESD_SU_EEESK_S1R_NS1H_6fusion15FusionCallbacksIS1L_NS1S_17LinearCombinationISK_fSK_fLNS_15FloatRoundStyleE2EEESJ_S1P_JEEENSA_5SM1004TMEM4LOAD26SM100_TMEM_LOAD_32dp32b32xES12_NS13_INS14_ILi2ELi4ELi3EEES17_NST_INSB_IJS18_S1N_EEENSB_IJS1N_SD_EEEEEEENSA_39AutoVectorizingCopyWithAssumedAlignmentILi128EEENSA_21SM90_TMA_STORE_IM2COLES26_S28_S28_EEEvvEEEEvNT_6ParamsE,@function
        .size           _ZN7cutlass13device_kernelINS_4conv6kernel13ConvUniversalINS1_16ConvProblemShapeILNS1_8OperatorE0ELi2EEENS1_10collective14CollectiveConvINS1_47MainloopSm100TmaUmmaWarpSpecializedImplicitGemmILS5_0ELi6ELi2ELi1ELi2EN4cute5tupleIJNSA_1CILi1EEESD_SD_EEEEENSB_IJNSC_ILi128EEESG_NSB_IJNSC_ILi64EEEEEEEEENS_10bfloat16_tESK_NSA_8TiledMMAINSA_8MMA_AtomIJNSA_20SM100_MMA_F16BF16_SSISK_SK_fLi128ELi128ELNSA_4UMMA5MajorE0ELSP_0ELNSO_7ScaleInE0ELSQ_0EEEEEENSA_6LayoutISE_NSB_IJNSC_ILi0EEESU_SU_EEEEENSB_IJNSA_10UnderscoreESX_SX_EEEEENS7_6detail27Sm100ImplicitGemmTileTraitsINSA_20SM90_TMA_LOAD_IM2COLENSA_14ComposedLayoutINSA_7SwizzleILi3ELi4ELi3EEENSA_18smem_ptr_flag_bitsILi16EEENST_INSB_IJNSC_ILi8EEESH_EEENSB_IJSH_SD_EEEEEEEvEENS11_INSA_13SM90_TMA_LOADES1C_vEEEENS_8epilogue10collective18CollectiveEpilogueINS1H_23Sm100TmaWarpSpecializedILi4ELi2ELi32ELb1ELb0EEEJSJ_NSB_IJNST_ISG_SD_EENST_INSC_ILi32EEESD_EEEEESK_NSB_IJNSB_IJlllEEESD_SU_EEESK_S1R_NS1H_6fusion15FusionCallbacksIS1L_NS1S_17LinearCombinationISK_fSK_fLNS_15FloatRoundStyleE2EEESJ_S1P_JEEENSA_5SM1004TMEM4LOAD26SM100_TMEM_LOAD_32dp32b32xES12_NS13_INS14_ILi2ELi4ELi3EEES17_NST_INSB_IJS18_S1N_EEENSB_IJS1N_SD_EEEEEEENSA_39AutoVectorizingCopyWithAssumedAlignmentILi128EEENSA_21SM90_TMA_STORE_IM2COLES26_S28_S28_EEEvvEEEEvNT_6ParamsE,(.L_x_172 - _ZN7cutlass13device_kernelINS_4conv6kernel13ConvUniversalINS1_16ConvProblemShapeILNS1_8OperatorE0ELi2EEENS1_10collective14CollectiveConvINS1_47MainloopSm100TmaUmmaWarpSpecializedImplicitGemmILS5_0ELi6ELi2ELi1ELi2EN4cute5tupleIJNSA_1CILi1EEESD_SD_EEEEENSB_IJNSC_ILi128EEESG_NSB_IJNSC_ILi64EEEEEEEEENS_10bfloat16_tESK_NSA_8TiledMMAINSA_8MMA_AtomIJNSA_20SM100_MMA_F16BF16_SSISK_SK_fLi128ELi128ELNSA_4UMMA5MajorE0ELSP_0ELNSO_7ScaleInE0ELSQ_0EEEEEENSA_6LayoutISE_NSB_IJNSC_ILi0EEESU_SU_EEEEENSB_IJNSA_10UnderscoreESX_SX_EEEEENS7_6detail27Sm100ImplicitGemmTileTraitsINSA_20SM90_TMA_LOAD_IM2COLENSA_14ComposedLayoutINSA_7SwizzleILi3ELi4ELi3EEENSA_18smem_ptr_flag_bitsILi16EEENST_INSB_IJNSC_ILi8EEESH_EEENSB_IJSH_SD_EEEEEEEvEENS11_INSA_13SM90_TMA_LOADES1C_vEEEENS_8epilogue10collective18CollectiveEpilogueINS1H_23Sm100TmaWarpSpecializedILi4ELi2ELi32ELb1ELb0EEEJSJ_NSB_IJNST_ISG_SD_EENST_INSC_ILi32EEESD_EEEEESK_NSB_IJNSB_IJlllEEESD_SU_EEESK_S1R_NS1H_6fusion15FusionCallbacksIS1L_NS1S_17LinearCombinationISK_fSK_fLNS_15FloatRoundStyleE2EEESJ_S1P_JEEENSA_5SM1004TMEM4LOAD26SM100_TMEM_LOAD_32dp32b32xES12_NS13_INS14_ILi2ELi4ELi3EEES17_NST_INSB_IJS18_S1N_EEENSB_IJS1N_SD_EEEEEEENSA_39AutoVectorizingCopyWithAssumedAlignmentILi128EEENSA_21SM90_TMA_STORE_IM2COLES26_S28_S28_EEEvvEEEEvNT_6ParamsE)
        .other          _ZN7cutlass13device_kernelINS_4conv6kernel13ConvUniversalINS1_16ConvProblemShapeILNS1_8OperatorE0ELi2EEENS1_10collective14CollectiveConvINS1_47MainloopSm100TmaUmmaWarpSpecializedImplicitGemmILS5_0ELi6ELi2ELi1ELi2EN4cute5tupleIJNSA_1CILi1EEESD_SD_EEEEENSB_IJNSC_ILi128EEESG_NSB_IJNSC_ILi64EEEEEEEEENS_10bfloat16_tESK_NSA_8TiledMMAINSA_8MMA_AtomIJNSA_20SM100_MMA_F16BF16_SSISK_SK_fLi128ELi128ELNSA_4UMMA5MajorE0ELSP_0ELNSO_7ScaleInE0ELSQ_0EEEEEENSA_6LayoutISE_NSB_IJNSC_ILi0EEESU_SU_EEEEENSB_IJNSA_10UnderscoreESX_SX_EEEEENS7_6detail27Sm100ImplicitGemmTileTraitsINSA_20SM90_TMA_LOAD_IM2COLENSA_14ComposedLayoutINSA_7SwizzleILi3ELi4ELi3EEENSA_18smem_ptr_flag_bitsILi16EEENST_INSB_IJNSC_ILi8EEESH_EEENSB_IJSH_SD_EEEEEEEvEENS11_INSA_13SM90_TMA_LOADES1C_vEEEENS_8epilogue10collective18CollectiveEpilogueINS1H_23Sm100TmaWarpSpecializedILi4ELi2ELi32ELb1ELb0EEEJSJ_NSB_IJNST_ISG_SD_EENST_INSC_ILi32EEESD_EEEEESK_NSB_IJNSB_IJlllEEESD_SU_EEESK_S1R_NS1H_6fusion15FusionCallbacksIS1L_NS1S_17LinearCombinationISK_fSK_fLNS_15FloatRoundStyleE2EEESJ_S1P_JEEENSA_5SM1004TMEM4LOAD26SM100_TMEM_LOAD_32dp32b32xES12_NS13_INS14_ILi2ELi4ELi3EEES17_NST_INSB_IJS18_S1N_EEENSB_IJS1N_SD_EEEEEEENSA_39AutoVectorizingCopyWithAssumedAlignmentILi128EEENSA_21SM90_TMA_STORE_IM2COLES26_S28_S28_EEEvvEEEEvNT_6ParamsE,@"STO_CUDA_ENTRY STV_DEFAULT"
_ZN7cutlass13device_kernelINS_4conv6kernel13ConvUniversalINS1_16ConvProblemShapeILNS1_8OperatorE0ELi2EEENS1_10collective14CollectiveConvINS1_47MainloopSm100TmaUmmaWarpSpecializedImplicitGemmILS5_0ELi6ELi2ELi1ELi2EN4cute5tupleIJNSA_1CILi1EEESD_SD_EEEEENSB_IJNSC_ILi128EEESG_NSB_IJNSC_ILi64EEEEEEEEENS_10bfloat16_tESK_NSA_8TiledMMAINSA_8MMA_AtomIJNSA_20SM100_MMA_F16BF16_SSISK_SK_fLi128ELi128ELNSA_4UMMA5MajorE0ELSP_0ELNSO_7ScaleInE0ELSQ_0EEEEEENSA_6LayoutISE_NSB_IJNSC_ILi0EEESU_SU_EEEEENSB_IJNSA_10UnderscoreESX_SX_EEEEENS7_6detail27Sm100ImplicitGemmTileTraitsINSA_20SM90_TMA_LOAD_IM2COLENSA_14ComposedLayoutINSA_7SwizzleILi3ELi4ELi3EEENSA_18smem_ptr_flag_bitsILi16EEENST_INSB_IJNSC_ILi8EEESH_EEENSB_IJSH_SD_EEEEEEEvEENS11_INSA_13SM90_TMA_LOADES1C_vEEEENS_8epilogue10collective18CollectiveEpilogueINS1H_23Sm100TmaWarpSpecializedILi4ELi2ELi32ELb1ELb0EEEJSJ_NSB_IJNST_ISG_SD_EENST_INSC_ILi32EEESD_EEEEESK_NSB_IJNSB_IJlllEEESD_SU_EEESK_S1R_NS1H_6fusion15FusionCallbacksIS1L_NS1S_17LinearCombinationISK_fSK_fLNS_15FloatRoundStyleE2EEESJ_S1P_JEEENSA_5SM1004TMEM4LOAD26SM100_TMEM_LOAD_32dp32b32xES12_NS13_INS14_ILi2ELi4ELi3EEES17_NST_INSB_IJS18_S1N_EEENSB_IJS1N_SD_EEEEEEENSA_39AutoVectorizingCopyWithAssumedAlignmentILi128EEENSA_21SM90_TMA_STORE_IM2COLES26_S28_S28_EEEvvEEEEvNT_6ParamsE:
[----:B------:R-:W1:Y:S01]  /*0000*/  LDC R1, c[0x0][0x37c] ;  /* 0x0000df00ff017b82 */ /* 0x000e620000000800 */
[----:B------:R-:W2:Y:S01]  /*0010*/  S2R R101, SR_TID.X ;  /* 0x0000000000657919 */ /* 0x000ea20000002100 */
[----:B------:R-:W3:Y:S01]  /*0020*/  LDCU.64 UR4, c[0x0][0x890] ;  /* 0x00011200ff0477ac */ /* 0x000ee20008000a00 */
[----:B-1----:R-:W-:Y:S01]  /*0030*/  VIADD R1, R1, 0xfffffff8 ;  /* 0xfffffff801017836 */ /* 0x002fe20000000000 */
[----:B------:R-:W-:Y:S02]  /*0040*/  PRMT R92, RZ, 0x7610, R92 ;  /* 0x00007610ff5c7816 */ /* 0x000fe4000000005c */
[----:B------:R-:W-:Y:S01]  /*0050*/  ELECT P5, URZ, PT ;  /* 0x0000000000ff782f */ /* 0x000fe200038a0000 */
[----:B------:R-:W1:Y:S01]  /*0060*/  LDCU.64 UR48, c[0x0][0x358] ;  /* 0x00006b00ff3077ac */ /* 0x000e620008000a00 */
[----:B---3--:R-:W-:-:S04]  /*0070*/  UISETP.NE.U32.AND UP0, UPT, UR4, URZ, UPT ;  /* 0x000000ff0400728c */ /* 0x008fc8000bf05070 */
[----:B------:R-:W-:Y:S01]  /*0080*/  UISETP.NE.AND.EX UP0, UPT, UR5, URZ, UPT, UP0 ;  /* 0x000000ff0500728c */ /* 0x000fe2000bf05300 */
[----:B--2---:R-:W-:-:S05]  /*0090*/  SHF.R.U32.HI R103, RZ, 0x5, R101 ;  /* 0x00000005ff677819 */ /* 0x004fca0000011665 */
[----:B------:R-:W2:Y:S02]  /*00a0*/  SHFL.IDX PT, R0, R103, RZ, 0x1f ;  /* 0x00001fff67007589 */ /* 0x000ea400000e0000 */
[----:B--2---:R-:W-:Y:S01]  /*00b0*/  R2UR UR8, R0 ;  /* 0x00000000000872ca */ /* 0x004fe200000e0000 */
[----:B-1----:R-:W-:-:S14]  /*00c0*/  BRA.U UP0, `(.L_x_0) ;  /* 0x00000001002c7547 */ /* 0x002fdc000b800000 */
[----:B------:R-:W1:Y:S02]  /*00d0*/  LDCU.64 UR6, c[0x0][0x888] ;  /* 0x00011100ff0677ac */ /* 0x000e640008000a00 */
[----:B-1----:R-:W-:-:S04]  /*00e0*/  UISETP.NE.U32.AND UP0, UPT, UR6, URZ, UPT ;  /* 0x000000ff0600728c */ /* 0x002fc8000bf05070 */
[----:B------:R-:W-:-:S09]  /*00f0*/  UISETP.NE.AND.EX UP0, UPT, UR7, URZ, UPT, UP0 ;  /* 0x000000ff0700728c */ /* 0x000fd2000bf05300 */
[----:B------:R-:W-:Y:S05]  /*0100*/  BRA.U !UP0, `(.L_x_1) ;  /* 0x0000000108107547 */ /* 0x000fea000b800000 */
[----:B------:R-:W1:Y:S02]  /*0110*/  LDC.64 R2, c[0x0][0x888] ;  /* 0x00022200ff027b82 */ /* 0x000e640000000a00 */
[----:B-1----:R1:W5:Y:S01]  /*0120*/  LDG.E R49, desc[UR48][R2.64] ;  /* 0x0000003002317981 */ /* 0x002362000c1e1900 */
[----:B------:R-:W-:Y:S01]  /*0130*/  HFMA2 R92, -RZ, RZ, 0, 5.9604644775390625e-08 ;  /* 0x00000001ff5c7431 */ /* 0x000fe200000001ff */
[----:B------:R-:W-:Y:S05]  /*0140*/  BRA `(.L_x_0) ;  /* 0x00000000000c7947 */ /* 0x000fea0003800000 */
.L_x_1:
[----:B------:R-:W1:Y:S01]  /*0150*/  LDCU UR6, c[0x0][0x880] ;  /* 0x00011000ff0677ac */ /* 0x000e620008000800 */
[----:B------:R-:W-:Y:S01]  /*0160*/  HFMA2 R92, -RZ, RZ, 0, 5.9604644775390625e-08 ;  /* 0x00000001ff5c7431 */ /* 0x000fe200000001ff */
[----:B-1----:R-:W-:-:S07]  /*0170*/  MOV R49, UR6 ;  /* 0x0000000600317c02 */ /* 0x002fce0008000f00 */
.L_x_0:
[----:B------:R-:W2:Y:S02]  /*0180*/  LDCU.64 UR6, c[0x0][0x8b0] ;  /* 0x00011600ff0677ac */ /* 0x000ea40008000a00 */
[----:B--2---:R-:W-:-:S04]  /*0190*/  UISETP.NE.U32.AND UP0, UPT, UR6, URZ, UPT ;  /* 0x000000ff0600728c */ /* 0x004fc8000bf05070 */
[----:B------:R-:W-:-:S09]  /*01a0*/  UISETP.NE.AND.EX UP0, UPT, UR7, URZ, UPT, UP0 ;  /* 0x000000ff0700728c */ /* 0x000fd2000bf05300 */
[----:B------:R-:W-:Y:S05]  /*01b0*/  BRA.U UP0, `(.L_x_2) ;  /* 0x0000000100247547 */ /* 0x000fea000b800000 */
[----:B------:R-:W2:Y:S02]  /*01c0*/  LDCU.64 UR6, c[0x0][0x8a8] ;  /* 0x00011500ff0677ac */ /* 0x000ea40008000a00 */
[----:B--2---:R-:W-:-:S04]  /*01d0*/  UISETP.NE.U32.AND UP0, UPT, UR6, URZ, UPT ;  /* 0x000000ff0600728c */ /* 0x004fc8000bf05070 */
[----:B------:R-:W-:-:S09]  /*01e0*/  UISETP.NE.AND.EX UP0, UPT, UR7, URZ, UPT, UP0 ;  /* 0x000000ff0700728c */ /* 0x000fd2000bf05300 */
[----:B------:R-:W-:Y:S05]  /*01f0*/  BRA.U !UP0, `(.L_x_3) ;  /* 0x00000001080c7547 */ /* 0x000fea000b800000 */
[----:B-1----:R-:W1:Y:S02]  /*0200*/  LDC.64 R2, c[0x0][0x8a8] ;  /* 0x00022a00ff027b82 */ /* 0x002e640000000a00 */
[----:B-1----:R2:W5:Y:S01]  /*0210*/  LDG.E R47, desc[UR48][R2.64] ;  /* 0x00000030022f7981 */ /* 0x002562000c1e1900 */
[----:B------:R-:W-:Y:S05]  /*0220*/  BRA `(.L_x_2) ;  /* 0x0000000000087947 */ /* 0x000fea0003800000 */
.L_x_3:
[----:B------:R-:W2:Y:S02]  /*0230*/  LDCU UR6, c[0x0][0x8a0] ;  /* 0x00011400ff0677ac */ /* 0x000ea40008000800 */
[----:B--2---:R-:W-:Y:S02]  /*0240*/  MOV R47, UR6 ;  /* 0x00000006002f7c02 */ /* 0x004fe40008000f00 */
.L_x_2:
[----:B------:R-:W-:Y:S01]  /*0250*/  IMAD.U32 R0, RZ, RZ, UR8 ;  /* 0x00000008ff007e24 */ /* 0x000fe2000f8e00ff */
[----:B------:R-:W-:Y:S04]  /*0260*/  BSSY.RECONVERGENT B0, `(.L_x_4) ;  /* 0x000000c000007945 */ /* 0x000fe80003800200 */
[C---:B------:R-:W-:Y:S02]  /*0270*/  ISETP.NE.OR P1, PT, R0.reuse, 0x1, !P5 ;  /* 0x000000010000780c */ /* 0x040fe40006f25670 */
[----:B------:R-:W-:-:S11]  /*0280*/  ISETP.NE.OR P0, PT, R0, 0x3, !P5 ;  /* 0x000000030000780c */ /* 0x000fd60006f05670 */
[----:B------:R-:W-:Y:S05]  /*0290*/  @P1 BRA `(.L_x_5) ;  /* 0x0000000000201947 */ /* 0x000fea0003800000 */
[----:B------:R-:W3:Y:S02]  /*02a0*/  LDCU.64 UR6, c[0x0][0x348] ;  /* 0x00006900ff0677ac */ /* 0x000ee40008000a00 */
[----:B---3--:R-:W-:Y:S02]  /*02b0*/  UIADD3 UR10, UP1, UPT, UR6, 0x80, URZ ;  /* 0x00000080060a7890 */ /* 0x008fe4000ff3e0ff */
[----:B------:R-:W-:Y:S02]  /*02c0*/  UIADD3 UR6, UP0, UPT, UR6, 0x180, URZ ;  /* 0x0000018006067890 */ /* 0x000fe4000ff1e0ff */
[----:B------:R-:W-:Y:S02]  /*02d0*/  UIADD3.X UR11, UPT, UPT, URZ, UR7, URZ, UP1, !UPT ;  /* 0x00000007ff0b7290 */ /* 0x000fe40008ffe4ff */
[----:B------:R-:W-:-:S07]  /*02e0*/  UIADD3.X UR7, UPT, UPT, URZ, UR7, URZ, UP0, !UPT ;  /* 0x00000007ff077290 */ /* 0x000fce00087fe4ff */
[----:B------:R3:W-:Y:S02]  /*02f0*/  UTMACCTL.PF [UR10] ;  /* 0x000000000a0079b9 */ /* 0x0007e40008040000 */
[----:B------:R3:W-:Y:S02]  /*0300*/  UTMACCTL.PF [UR6] ;  /* 0x00000000060079b9 */ /* 0x0007e40008040000 */
[----:B---3--:R-:W-:Y:S01]  /*0310*/  NOP ;  /* 0x0000000000007918 */ /* 0x008fe20000000000 */
.L_x_5:
[----:B------:R-:W-:Y:S05]  /*0320*/  BSYNC.RECONVERGENT B0 ;  /* 0x0000000000007941 */ /* 0x000fea0003800200 */
.L_x_4:
[----:B------:R-:W-:Y:S04]  /*0330*/  BSSY.RECONVERGENT B0, `(.L_x_6) ;  /* 0x000000a000007945 */ /* 0x000fe80003800200 */
        /* <DEDUP_REMOVED lines=9> */
.L_x_7:
[----:B------:R-:W-:Y:S05]  /*03d0*/  BSYNC.RECONVERGENT B0 ;  /* 0x0000000000007941 */ /* 0x000fea0003800200 */
.L_x_6:
[----:B------:R-:W3:Y:S01]  /*03e0*/  LDCU.64 UR6, c[0x0][0x888] ;  /* 0x00011100ff0677ac */ /* 0x000ee20008000a00 */
[----:B------:R-:W-:Y:S02]  /*03f0*/  UISETP.EQ.U32.AND UP1, UPT, UR4, URZ, UPT ;  /* 0x000000ff0400728c */ /* 0x000fe4000bf22070 */
[----:B------:R-:W-:Y:S02]  /*0400*/  UPLOP3.LUT UP2, UPT, UPT, UPT, UPT, 0x80, 0x8 ;  /* 0x000000000008789c */ /* 0x000fe40003f4f070 */
[----:B---3--:R-:W-:-:S04]  /*0410*/  UISETP.NE.U32.AND UP0, UPT, UR6, URZ, UPT ;  /* 0x000000ff0600728c */ /* 0x008fc8000bf05070 */
[----:B------:R-:W-:-:S04]  /*0420*/  UISETP.NE.AND.EX UP0, UPT, UR7, URZ, UPT, UP0 ;  /* 0x000000ff0700728c */ /* 0x000fc8000bf05300 */
[----:B------:R-:W-:-:S04]  /*0430*/  UISETP.EQ.OR.EX UP3, UPT, UR5, URZ, !UP0, UP1 ;  /* 0x000000ff0500728c */ /* 0x000fc8000c762710 */
[----:B------:R-:W-:-:S05]  /*0440*/  UP2UR UR53, UPR, URZ, 0x8 ;  /* 0x00000008ff357883 */ /* 0x000fca0008000000 */
[----:B------:R-:W-:Y:S07]  /*0450*/  BRA.U !UP3, `(.L_x_8) ;  /* 0x000000010b207547 */ /* 0x000fee000b800000 */
[----:B------:R-:W-:Y:S01]  /*0460*/  UISETP.NE.U32.AND UP2, UPT, UR4, URZ, UPT ;  /* 0x000000ff0400728c */ /* 0x000fe2000bf45070 */
[----:B-----5:R-:W-:Y:S01]  /*0470*/  FSETP.NEU.AND P0, PT, R49, RZ, PT ;  /* 0x000000ff3100720b */ /* 0x020fe20003f0d000 */
[----:B------:R-:W-:Y:S02]  /*0480*/  USEL UR4, URZ, 0xffffffff, UP0 ;  /* 0xffffffffff047887 */ /* 0x000fe40008000000 */
[----:B------:R-:W-:-:S10]  /*0490*/  UISETP.NE.AND.EX UP2, UPT, UR5, URZ, UPT, UP2 ;  /* 0x000000ff0500728c */ /* 0x000fd4000bf45320 */
[----:B------:R-:W-:Y:S01]  /*04a0*/  VOTEU.ANY UP1, P0 ;  /* 0x0000000000ff7886 */ /* 0x000fe20000020100 */
[----:B------:R-:W-:-:S04]  /*04b0*/  @!UP2 USEL UR4, URZ, 0xffffffff, UP1 ;  /* 0xffffffffff04a887 */ /* 0x000fc80008800000 */
[----:B------:R-:W-:-:S04]  /*04c0*/  ULOP3.LUT UR4, UR4, 0x1, URZ, 0xc0, !UPT ;  /* 0x0000000104047892 */ /* 0x000fc8000f8ec0ff */
[----:B------:R-:W-:-:S11]  /*04d0*/  UISETP.NE.U32.AND UP2, UPT, UR4, 0x1, UPT ;  /* 0x000000010400788c */ /* 0x000fd6000bf45070 */
.L_x_8:
[----:B-12---:R-:W1:Y:S01]  /*04e0*/  SHFL.IDX PT, R2, R103, RZ, 0x1f ;  /* 0x00001fff67027589 */ /* 0x006e6200000e0000 */
[----:B------:R-:W-:-:S04]  /*04f0*/  UISETP.NE.AND UP1, UPT, UR8, 0x2, UPT ;  /* 0x000000020800788c */ /* 0x000fc8000bf25270 */
[----:B------:R-:W-:Y:S01]  /*0500*/  USEL UR6, URZ, 0x1, UP1 ;  /* 0x00000001ff067887 */ /* 0x000fe20008800000 */
[----:B-1----:R-:W-:-:S13]  /*0510*/  ISETP.NE.AND P0, PT, R2, RZ, PT ;  /* 0x000000ff0200720c */ /* 0x002fda0003f05270 */
[----:B------:R-:W-:Y:S05]  /*0520*/  @P0 BRA `(.L_x_9) ;  /* 0x0000000000580947 */ /* 0x000fea0003800000 */
[----:B------:R-:W1:Y:S01]  /*0530*/  S2UR UR5, SR_CgaCtaId ;  /* 0x00000000000579c3 */ /* 0x000e620000008800 */
[----:B------:R-:W-:Y:S01]  /*0540*/  UMOV UR7, 0x400 ;  /* 0x0000040000077882 */ /* 0x000fe20000000000 */
[----:B------:R-:W-:Y:S01]  /*0550*/  UMOV UR4, 0x1 ;  /* 0x0000000100047882 */ /* 0x000fe20000000000 */
[----:B------:R-:W-:Y:S01]  /*0560*/  ELECT P0, URZ, PT ;  /* 0x0000000000ff782f */ /* 0x000fe20003800000 */
[----:B------:R-:W-:-:S04]  /*0570*/  UIADD3 UR10, UPT, UPT, -UR4, 0x100000, URZ ;  /* 0x00100000040a7890 */ /* 0x000fc8000fffe1ff */
[----:B------:R-:W-:Y:S02]  /*0580*/  USHF.L.U32 UR11, UR10, 0xb, URZ ;  /* 0x0000000b0a0b7899 */ /* 0x000fe400080006ff */
[----:B------:R-:W-:Y:S02]  /*0590*/  USHF.L.U32 UR10, UR10, 0x1, URZ ;  /* 0x000000010a0a7899 */ /* 0x000fe400080006ff */
[----:B-1----:R-:W-:Y:S01]  /*05a0*/  ULEA UR5, UR5, UR7, 0x18 ;  /* 0x0000000705057291 */ /* 0x002fe2000f8ec0ff */
[----:B------:R-:W1:Y:S11]  /*05b0*/  FENCE.VIEW.ASYNC.S ;  /* 0x00000000000073c6 */ /* 0x000e760000000000 */
[----:B-1----:R1:W2:Y:S01]  /*05c0*/  SYNCS.EXCH.64 URZ, [UR5], UR10 ;  /* 0x0000000a05ff75b2 */ /* 0x0022a20008000100 */
[----:B------:R1:W3:Y:S01]  /*05d0*/  SYNCS.EXCH.64 URZ, [UR5+0x30], UR10 ;  /* 0x0000300a05ff75b2 */ /* 0x0002e20008000100 */
[----:B------:R1:W4:Y:S01]  /*05e0*/  SYNCS.EXCH.64 URZ, [UR5+0x8], UR10 ;  /* 0x0000080a05ff75b2 */ /* 0x0003220008000100 */
[----:B------:R1:W1:Y:S01]  /*05f0*/  SYNCS.EXCH.64 URZ, [UR5+0x38], UR10 ;  /* 0x0000380a05ff75b2 */ /* 0x0002620008000100 */
        /* <DEDUP_REMOVED lines=8> */
[----:B------:R-:W-:Y:S01]  /*0680*/  NOP ;  /* 0x0000000000007918 */ /* 0x000fe20000000000 */
.L_x_9:
[----:B------:R-:W2:Y:S01]  /*0690*/  SHFL.IDX PT, R2, R103, RZ, 0x1f ;  /* 0x00001fff67027589 */ /* 0x000ea200000e0000 */
[----:B------:R-:W-:Y:S01]  /*06a0*/  NOP ;  /* 0x0000000000007918 */ /* 0x000fe20000000000 */
[----:B--2---:R-:W-:-:S13]  /*06b0*/  ISETP.NE.AND P0, PT, R2, 0x1, PT ;  /* 0x000000010200780c */ /* 0x004fda0003f05270 */
[----:B------:R-:W-:Y:S05]  /*06c0*/  @P0 BRA `(.L_x_10) ;  /* 0x0000000000580947 */ /* 0x000fea0003800000 */
[----:B------:R-:W2:Y:S01]  /*06d0*/  S2UR UR7, SR_CgaCtaId ;  /* 0x00000000000779c3 */ /* 0x000ea20000008800 */
[----:B------:R-:W-:Y:S01]  /*06e0*/  UMOV UR9, 0x400 ;  /* 0x0000040000097882 */ /* 0x000fe20000000000 */
[----:B-1----:R-:W-:Y:S01]  /*06f0*/  UMOV UR5, 0x20 ;  /* 0x0000002000057882 */ /* 0x002fe20000000000 */
[----:B------:R-:W-:Y:S01]  /*0700*/  UMOV UR4, 0x80 ;  /* 0x0000008000047882 */ /* 0x000fe20000000000 */
[----:B------:R-:W-:-:S04]  /*0710*/  UIADD3 UR10, UPT, UPT, -UR5, 0x100000, URZ ;  /* 0x00100000050a7890 */ /* 0x000fc8000fffe1ff */
[----:B------:R-:W-:Y:S02]  /*0720*/  USHF.L.U32 UR11, UR10, 0xb, URZ ;  /* 0x0000000b0a0b7899 */ /* 0x000fe400080006ff */
[----:B------:R-:W-:Y:S02]  /*0730*/  USHF.L.U32 UR10, UR10, 0x1, URZ ;  /* 0x000000010a0a7899 */ /* 0x000fe400080006ff */
[----:B------:R-:W-:-:S04]  /*0740*/  UIADD3 UR4, UPT, UPT, -UR4, 0x100000, URZ ;  /* 0x0010000004047890 */ /* 0x000fc8000fffe1ff */
[----:B------:R-:W-:Y:S02]  /*0750*/  USHF.L.U32 UR5, UR4, 0xb, URZ ;  /* 0x0000000b04057899 */ /* 0x000fe400080006ff */
[----:B------:R-:W-:Y:S01]  /*0760*/  USHF.L.U32 UR4, UR4, 0x1, URZ ;  /* 0x0000000104047899 */ /* 0x000fe200080006ff */
[----:B------:R-:W-:Y:S01]  /*0770*/  ELECT P0, URZ, PT ;  /* 0x0000000000ff782f */ /* 0x000fe20003800000 */
[----:B--2---:R-:W-:Y:S01]  /*0780*/  ULEA UR7, UR7, UR9, 0x18 ;  /* 0x0000000907077291 */ /* 0x004fe2000f8ec0ff */
[----:B------:R-:W1:Y:S11]  /*0790*/  FENCE.VIEW.ASYNC.S ;  /* 0x00000000000073c6 */ /* 0x000e760000000000 */
[----:B-1----:R2:W1:Y:S01]  /*07a0*/  SYNCS.EXCH.64 URZ, [UR7+0x60], UR10 ;  /* 0x0000600a07ff75b2 */ /* 0x0024620008000100 */
[----:B------:R2:W1:Y:S01]  /*07b0*/  SYNCS.EXCH.64 URZ, [UR7+0x80], UR4 ;  /* 0x0000800407ff75b2 */ /* 0x0004620008000100 */
[----:B------:R2:W1:Y:S01]  /*07c0*/  SYNCS.EXCH.64 URZ, [UR7+0x68], UR10 ;  /* 0x0000680a07ff75b2 */ /* 0x0004620008000100 */
[----:B------:R2:W1:Y:S01]  /*07d0*/  SYNCS.EXCH.64 URZ, [UR7+0x88], UR4 ;  /* 0x0000880407ff75b2 */ /* 0x0004620008000100 */
[----:B------:R2:W1:Y:S01]  /*07e0*/  SYNCS.EXCH.64 URZ, [UR7+0x70], UR10 ;  /* 0x0000700a07ff75b2 */ /* 0x0004620008000100 */
[----:B------:R2:W1:Y:S01]  /*07f0*/  SYNCS.EXCH.64 URZ, [UR7+0x90], UR4 ;  /* 0x0000900407ff75b2 */ /* 0x0004620008000100 */
[----:B------:R2:W1:Y:S01]  /*0800*/  SYNCS.EXCH.64 URZ, [UR7+0x78], UR10 ;  /* 0x0000780a07ff75b2 */ /* 0x0004620008000100 */
[----:B------:R2:W1:Y:S02]  /*0810*/  SYNCS.EXCH.64 URZ, [UR7+0x98], UR4 ;  /* 0x0000980407ff75b2 */ /* 0x0004640008000100 */
[----:B--2---:R-:W-:Y:S01]  /*0820*/  NOP ;  /* 0x0000000000007918 */ /* 0x004fe20000000000 */
.L_x_10:
[----:B------:R-:W2:Y:S01]  /*0830*/  SHFL.IDX PT, R2, R103, RZ, 0x1f ;  /* 0x00001fff67027589 */ /* 0x000ea200000e0000 */
[----:B------:R-:W-:Y:S01]  /*0840*/  NOP ;  /* 0x0000000000007918 */ /* 0x000fe20000000000 */
[----:B--2---:R-:W-:-:S13]  /*0850*/  ISETP.NE.AND P0, PT, R2, 0x3, PT ;  /* 0x000000030200780c */ /* 0x004fda0003f05270 */
[----:B------:R-:W-:Y:S05]  /*0860*/  @P0 BRA `(.L_x_11) ;  /* 0x0000000000300947 */ /* 0x000fea0003800000 */
[----:B-1----:R-:W1:Y:S01]  /*0870*/  S2UR UR5, SR_CgaCtaId ;  /* 0x00000000000579c3 */ /* 0x002e620000008800 */
        /* <DEDUP_REMOVED lines=8> */
[----:B-1----:R2:W1:Y:S01]  /*0900*/  SYNCS.EXCH.64 URZ, [UR5+0xa0], UR10 ;  /* 0x0000a00a05ff75b2 */ /* 0x0024620008000100 */
[----:B------:R2:W1:Y:S02]  /*0910*/  SYNCS.EXCH.64 URZ, [UR5+0xa8], UR10 ;  /* 0x0000a80a05ff75b2 */ /* 0x0004640008000100 */
[----:B--2---:R-:W-:Y:S01]  /*0920*/  NOP ;  /* 0x0000000000007918 */ /* 0x004fe20000000000 */
.L_x_11:
[----:B------:R-:W2:Y:S01]  /*0930*/  SHFL.IDX PT, R2, R103, RZ, 0x1f ;  /* 0x00001fff67027589 */ /* 0x000ea200000e0000 */
[----:B------:R-:W-:Y:S01]  /*0940*/  NOP ;  /* 0x0000000000007918 */ /* 0x000fe20000000000 */
[----:B--2---:R-:W-:-:S13]  /*0950*/  ISETP.NE.AND P0, PT, R2, 0x4, PT ;  /* 0x000000040200780c */ /* 0x004fda0003f05270 */
[----:B------:R-:W-:Y:S05]  /*0960*/  @P0 BRA `(.L_x_12) ;  /* 0x0000000000440947 */ /* 0x000fea0003800000 */
[----:B-1----:R-:W1:Y:S01]  /*0970*/  S2UR UR5, SR_CgaCtaId ;  /* 0x00000000000579c3 */ /* 0x002e620000008800 */
[----:B------:R-:W-:Y:S01]  /*0980*/  UMOV UR9, 0x100 ;  /* 0x0000010000097882 */ /* 0x000fe20000000000 */
[----:B------:R-:W-:Y:S01]  /*0990*/  UMOV UR7, 0x400 ;  /* 0x0000040000077882 */ /* 0x000fe20000000000 */
[----:B------:R-:W-:Y:S01]  /*09a0*/  USEL UR9, UR9, 0xe0, UP2 ;  /* 0x000000e009097887 */ /* 0x000fe20009000000 */
[----:B------:R-:W-:Y:S01]  /*09b0*/  UMOV UR4, 0x1 ;  /* 0x0000000100047882 */ /* 0x000fe20000000000 */
[----:B------:R-:W-:Y:S01]  /*09c0*/  ELECT P0, URZ, PT ;  /* 0x0000000000ff782f */ /* 0x000fe20003800000 */
[----:B------:R-:W-:-:S04]  /*09d0*/  UIADD3 UR10, UPT, UPT, -UR4, 0x100000, URZ ;  /* 0x00100000040a7890 */ /* 0x000fc8000fffe1ff */
[----:B------:R-:W-:Y:S02]  /*09e0*/  USHF.L.U32 UR11, UR10, 0xb, URZ ;  /* 0x0000000b0a0b7899 */ /* 0x000fe400080006ff */
[----:B------:R-:W-:Y:S02]  /*09f0*/  USHF.L.U32 UR10, UR10, 0x1, URZ ;  /* 0x000000010a0a7899 */ /* 0x000fe400080006ff */
        /* <DEDUP_REMOVED lines=8> */
.L_x_12:
        /* <DEDUP_REMOVED lines=20> */
[----:B------:R2:W1:Y:S02]  /*0bc0*/  SYNCS.EXCH.64 URZ, [UR7+0xd8], UR4 ;  /* 0x0000d80407ff75b2 */ /* 0x0004640008000100 */
[----:B--2---:R-:W-:Y:S01]  /*0bd0*/  NOP ;  /* 0x0000000000007918 */ /* 0x004fe20000000000 */
.L_x_13:
[----:B-1----:R-:W1:Y:S01]  /*0be0*/  S2UR UR5, SR_CTAID.X ;  /* 0x00000000000579c3 */ /* 0x002e620000002500 */
[----:B------:R-:W-:-:S05]  /*0bf0*/  CS2R.32 R91, SR_CgaSize ;  /* 0x00000000005b7805 */ /* 0x000fca0000008a00 */
[----:B------:R-:W-:-:S05]  /*0c00*/  IMAD R91, R91, -0xa0, RZ ;  /* 0xffffff605b5b7824 */ /* 0x000fca00078e02ff */
[----:B------:R-:W-:-:S14]  /*0c10*/  R2UR UR9, R91 ;  /* 0x000000005b0972ca */ /* 0x000fdc00000e0000 */
[----:B------:R-:W2:Y:S01]  /*0c20*/  LDCU UR9, c[0x0][UR9+0x2b0] ;  /* 0x00005600090977ac */ /* 0x000ea20008000800 */
[----:B------:R-:W-:Y:S01]  /*0c30*/  NOP ;  /* 0x0000000000007918 */ /* 0x000fe20000000000 */
[----:B------:R-:W-:-:S05]  /*0c40*/  CS2R.32 R91, SR_CgaSize ;  /* 0x00000000005b7805 */ /* 0x000fca0000008a00 */
[----:B------:R-:W-:-:S05]  /*0c50*/  IMAD R91, R91, -0xa0, RZ ;  /* 0xffffff605b5b7824 */ /* 0x000fca00078e02ff */
[----:B------:R-:W-:-:S14]  /*0c60*/  R2UR UR7, R91 ;  /* 0x000000005b0772ca */ /* 0x000fdc00000e0000 */
[----:B------:R-:W3:Y:S01]  /*0c70*/  LDCU UR7, c[0x0][UR7+0x2b4] ;  /* 0x00005680070777ac */ /* 0x000ee20008000800 */
[----:B------:R-:W4:Y:S08]  /*0c80*/  S2UR UR4, SR_CTAID.Y ;  /* 0x00000000000479c3 */ /* 0x000f300000002600 */
[----:B------:R-:W3:Y:S01]  /*0c90*/  LDC R10, c[0x0][0xb24] ;  /* 0x0002c900ff0a7b82 */ /* 0x000ee20000000800 */
[----:B-1----:R-:W-:-:S02]  /*0ca0*/  I2FP.F32.U32 R91, UR5 ;  /* 0x00000005005b7c45 */ /* 0x002fc40008201000 */
[----:B------:R-:W-:-:S05]  /*0cb0*/  CS2R.32 R3, SR_CgaSize ;  /* 0x0000000000037805 */ /* 0x000fca0000008a00 */
[----:B------:R-:W-:-:S06]  /*0cc0*/  IMAD R3, R3, -0xa0, RZ ;  /* 0xffffff6003037824 */ /* 0x000fcc00078e02ff */
[----:B------:R-:W1:Y:S01]  /*0cd0*/  LDC R3, c[0x0][R3+0x2a0] ;  /* 0x0000a80003037b82 */ /* 0x000e620000000800 */
[----:B------:R-:W-:Y:S01]  /*0ce0*/  MOV R17, UR5 ;  /* 0x0000000500117c02 */ /* 0x000fe20008000f00 */
[----:B--2---:R-:W-:Y:S01]  /*0cf0*/  FMUL R91, R91, UR9 ;  /* 0x000000095b5b7c20 */ /* 0x004fe20008400000 */
[----:B----4-:R-:W-:Y:S02]  /*0d00*/  I2FP.F32.U32 R90, UR4 ;  /* 0x00000004005a7c45 */ /* 0x010fe40008201000 */
[----:B------:R-:W-:-:S05]  /*0d10*/  CS2R.32 R2, SR_CgaSize ;  /* 0x0000000000027805 */ /* 0x000fca0000008a00 */
[----:B------:R-:W-:-:S06]  /*0d20*/  IMAD R2, R2, -0xa0, RZ ;  /* 0xffffff6002027824 */ /* 0x000fcc00078e02ff */
[----:B------:R-:W2:Y:S01]  /*0d30*/  LDC R2, c[0x0][R2+0x2a4] ;  /* 0x0000a90002027b82 */ /* 0x000ea20000000800 */
[----:B------:R-:W-:Y:S01]  /*0d40*/  MOV R14, UR4 ;  /* 0x00000004000e7c02 */ /* 0x000fe20008000f00 */
[----:B------:R-:W4:Y:S01]  /*0d50*/  F2I.U32.TRUNC.NTZ R91, R91 ;  /* 0x0000005b005b7305 */ /* 0x000f22000020f000 */
[----:B---3--:R-:W-:-:S05]  /*0d60*/  FMUL R90, R90, UR7 ;  /* 0x000000075a5a7c20 */ /* 0x008fca0008400000 */
[----:B------:R-:W-:Y:S01]  /*0d70*/  BAR.SYNC.DEFER_BLOCKING 0x0 ;  /* 0x0000000000007b1d */ /* 0x000fe20000010000 */
[----:B------:R-:W-:-:S05]  /*0d80*/  ISETP.GE.AND P0, PT, R10, 0x1, PT ;  /* 0x000000010a00780c */ /* 0x000fca0003f06270 */
[----:B------:R-:W3:Y:S02]  /*0d90*/  F2I.U32.TRUNC.NTZ R90, R90 ;  /* 0x0000005a005a7305 */ /* 0x000ee4000020f000 */
[----:B------:R-:W2:Y:S01]  /*0da0*/  S2UR UR57, SR_CTAID.Z ;  /* 0x00000000003979c3 */ /* 0x000ea20000002700 */
[----:B----4-:R-:W-:-:S05]  /*0db0*/  IADD3 R91, PT, PT, -R91, RZ, RZ ;  /* 0x000000ff5b5b7210 */ /* 0x010fca0007ffe1ff */
[----:B-1----:R-:W-:Y:S01]  /*0dc0*/  IMAD R91, R3, R91, UR5 ;  /* 0x00000005035b7e24 */ /* 0x002fe2000f8e025b */
[----:B---3--:R-:W-:-:S05]  /*0dd0*/  IADD3 R90, PT, PT, -R90, RZ, RZ ;  /* 0x000000ff5a5a7210 */ /* 0x008fca0007ffe1ff */
[----:B--2---:R-:W-:Y:S01]  /*0de0*/  IMAD R90, R2, R90, UR4 ;  /* 0x00000004025a7e24 */ /* 0x004fe2000f8e025a */
[----:B------:R-:W-:Y:S06]  /*0df0*/  @!P0 BRA `(.L_x_14) ;  /* 0x0000000000b88947 */ /* 0x000fec0003800000 */
[----:B------:R-:W1:Y:S01]  /*0e00*/  LDC.64 R4, c[0x0][0xb18] ;  /* 0x0002c600ff047b82 */ /* 0x000e620000000a00 */
[----:B------:R-:W-:-:S07]  /*0e10*/  ISETP.NE.AND P0, PT, R10, 0x1, PT ;  /* 0x000000010a00780c */ /* 0x000fce0003f05270 */
[----:B------:R-:W2:Y:S08]  /*0e20*/  LDC R9, c[0x0][0xb0c] ;  /* 0x0002c300ff097b82 */ /* 0x000eb00000000800 */
[----:B------:R-:W3:Y:S08]  /*0e30*/  LDC R12, c[0x0][0x370] ;  /* 0x0000dc00ff0c7b82 */ /* 0x000ef00000000800 */
[----:B------:R-:W4:Y:S01]  /*0e40*/  LDC R11, c[0x0][0x374] ;  /* 0x0000dd00ff0b7b82 */ /* 0x000f220000000800 */
[----:B-1----:R-:W-:-:S07]  /*0e50*/  ISETP.NE.AND P1, PT, R4, 0x1, PT ;  /* 0x000000010400780c */ /* 0x002fce0003f25270 */
[----:B------:R-:W3:Y:S01]  /*0e60*/  LDC.64 R6, c[0x0][0xb10] ;  /* 0x0002c400ff067b82 */ /* 0x000ee20000000a00 */
[----:B--2---:R-:W-:-:S07]  /*0e70*/  ISETP.NE.AND P2, PT, R9, 0x1, PT ;  /* 0x000000010900780c */ /* 0x004fce0003f45270 */
[----:B------:R-:W1:Y:S08]  /*0e80*/  LDC R8, c[0x0][0xb20] ;  /* 0x0002c800ff087b82 */ /* 0x000e700000000800 */
[----:B------:R-:W2:Y:S01]  /*0e90*/  LDC.64 R2, c[0x0][0xb28] ;  /* 0x0002ca00ff027b82 */ /* 0x000ea20000000a00 */
[----:B----4-:R-:W-:-:S04]  /*0ea0*/  IMAD.HI.U32 R13, R11, R5, RZ ;  /* 0x000000050b0d7227 */ /* 0x010fc800078e00ff */
[----:B------:R-:W-:-:S04]  /*0eb0*/  IMAD.HI.U32 R5, R14, R5, RZ ;  /* 0x000000050e057227 */ /* 0x000fc800078e00ff */
[----:B---3--:R-:W-:-:S05]  /*0ec0*/  IMAD.HI.U32 R15, R12, R6, RZ ;  /* 0x000000060c0f7227 */ /* 0x008fca00078e00ff */
[-C--:B------:R-:W-:Y:S01]  /*0ed0*/  @P2 SHF.R.U32.HI R12, RZ, R7.reuse, R15 ;  /* 0x00000007ff0c2219 */ /* 0x080fe2000001160f */
[----:B------:R-:W-:Y:S01]  /*0ee0*/  IMAD.HI.U32 R15, R17, R6, RZ ;  /* 0x00000006110f7227 */ /* 0x000fe200078e00ff */
[-C--:B-1----:R-:W-:Y:S02]  /*0ef0*/  @P1 SHF.R.U32.HI R11, RZ, R8.reuse, R13 ;  /* 0x00000008ff0b1219 */ /* 0x082fe4000001160d */
[----:B------:R-:W-:Y:S02]  /*0f00*/  SHF.R.U32.HI R5, RZ, R8, R5 ;  /* 0x00000008ff057219 */ /* 0x000fe40000011605 */
[----:B------:R-:W-:Y:S02]  /*0f10*/  SHF.R.U32.HI R15, RZ, R7, R15 ;  /* 0x00000007ff0f7219 */ /* 0x000fe4000001160f */
[----:B------:R-:W-:Y:S01]  /*0f20*/  SEL R5, R14, R5, !P1 ;  /* 0x000000050e057207 */ /* 0x000fe20004800000 */
[----:B--2---:R-:W-:Y:S01]  /*0f30*/  IMAD.HI.U32 R13, R11, R2, RZ ;  /* 0x000000020b0d7227 */ /* 0x004fe200078e00ff */
[----:B------:R-:W-:-:S03]  /*0f40*/  SEL R15, R17, R15, !P2 ;  /* 0x0000000f110f7207 */ /* 0x000fc60005000000 */
[----:B------:R-:W-:Y:S01]  /*0f50*/  IMAD.HI.U32 R6, R12, R2, RZ ;  /* 0x000000020c067227 */ /* 0x000fe200078e00ff */
[----:B------:R-:W-:-:S04]  /*0f60*/  @P0 SHF.R.U32.HI R11, RZ, R3, R13 ;  /* 0x00000003ff0b0219 */ /* 0x000fc8000001160d */
[----:B------:R-:W-:Y:S01]  /*0f70*/  @P0 SHF.R.U32.HI R12, RZ, R3, R6 ;  /* 0x00000003ff0c0219 */ /* 0x000fe20000011606 */
[----:B------:R-:W-:-:S04]  /*0f80*/  IMAD R11, R11, R10, RZ ;  /* 0x0000000a0b0b7224 */ /* 0x000fc800078e02ff */
[----:B------:R-:W-:Y:S01]  /*0f90*/  IMAD R6, R12, R10, RZ ;  /* 0x0000000a0c067224 */ /* 0x000fe200078e02ff */
[----:B------:R-:W-:-:S04]  /*0fa0*/  ISETP.GE.AND P1, PT, R5, R11, PT ;  /* 0x0000000b0500720c */ /* 0x000fc80003f26270 */
[----:B------:R-:W-:Y:S01]  /*0fb0*/  ISETP.GE.OR P1, PT, R15, R6, P1 ;  /* 0x000000060f00720c */ /* 0x000fe20000f26670 */
[----:B------:R-:W-:-:S05]  /*0fc0*/  IMAD.HI.U32 R6, R5, R2, RZ ;  /* 0x0000000205067227 */ /* 0x000fca00078e00ff */
[----:B------:R-:W-:-:S04]  /*0fd0*/  SHF.R.U32.HI R6, RZ, R3, R6 ;  /* 0x00000003ff067219 */ /* 0x000fc80000011606 */
[----:B------:R-:W-:-:S03]  /*0fe0*/  SEL R6, R5, R6, !P0 ;  /* 0x0000000605067207 */ /* 0x000fc60004000000 */
[----:B------:R-:W-:Y:S01]  /*0ff0*/  @!P1 IMAD.HI.U32 R7, R15, R2, RZ ;  /* 0x000000020f079227 */ /* 0x000fe200078e00ff */
[----:B------:R-:W-:-:S04]  /*1000*/  IADD3 R2, PT, PT, -R6, RZ, RZ ;  /* 0x000000ff06027210 */ /* 0x000fc80007ffe1ff */
[----:B------:R-:W-:Y:S01]  /*1010*/  @!P1 SHF.R.U32.HI R3, RZ, R3, R7 ;  /* 0x00000003ff039219 */ /* 0x000fe20000011607 */
[----:B------:R-:W-:Y:S01]  /*1020*/  IMAD R2, R10, R2, R5 ;  /* 0x000000020a027224 */ /* 0x000fe200078e0205 */
[----:B------:R-:W-:Y:S02]  /*1030*/  IADD3 R7, PT, PT, -R5, RZ, RZ ;  /* 0x000000ff05077210 */ /* 0x000fe40007ffe1ff */
[----:B------:R-:W-:-:S03]  /*1040*/  @!P1 SEL R3, R15, R3, !P0 ;  /* 0x000000030f039207 */ /* 0x000fc60004000000 */
[----:B------:R-:W-:Y:S02]  /*1050*/  IMAD R7, R4, R7, R14 ;  /* 0x0000000704077224 */ /* 0x000fe400078e020e */
[--C-:B------:R-:W-:Y:S02]  /*1060*/  @!P1 IMAD.IADD R6, R6, 0x1, -R3.reuse ;  /* 0x0000000106069824 */ /* 0x100fe400078e0a03 */
[----:B------:R-:W-:Y:S01]  /*1070*/  @!P1 IMAD R3, R2, R12, R3 ;  /* 0x0000000c02039224 */ /* 0x000fe200078e0203 */
[----:B------:R-:W-:Y:S01]  /*1080*/  IADD3 R2, PT, PT, -R15, RZ, RZ ;  /* 0x000000ff0f027210 */ /* 0x000fe20007ffe1ff */
[----:B------:R-:W-:Y:S02]  /*1090*/  @!P1 IMAD R5, R6, R10, R15 ;  /* 0x0000000a06059224 */ /* 0x000fe400078e020f */
[----:B------:R-:W-:Y:S02]  /*10a0*/  @!P1 IMAD.MOV.U32 R15, RZ, RZ, R3 ;  /* 0x000000ffff0f9224 */ /* 0x000fe400078e0003 */
[----:B------:R-:W-:-:S02]  /*10b0*/  IMAD R2, R9, R2, R17 ;  /* 0x0000000209027224 */ /* 0x000fc400078e0211 */
[----:B------:R-:W-:Y:S02]  /*10c0*/  IMAD R14, R5, R4, R7 ;  /* 0x00000004050e7224 */ /* 0x000fe400078e0207 */
[----:B------:R-:W-:Y:S02]  /*10d0*/  IMAD R17, R15, R9, R2 ;  /* 0x000000090f117224 */ /* 0x000fe400078e0202 */
.L_x_14:
[----:B------:R-:W1:Y:S01]  /*10e0*/  LDCU UR4, c[0x0][0xb30] ;  /* 0x00016600ff0477ac */ /* 0x000e620008000800 */
[----:B------:R-:W2:Y:S08]  /*10f0*/  S2UR UR45, SR_CgaCtaId ;  /* 0x00000000002d79c3 */ /* 0x000eb00000008800 */
[----:B------:R-:W3:Y:S01]  /*1100*/  LDC R40, c[0x0][0xb24] ;  /* 0x0002c900ff287b82 */ /* 0x000ee20000000800 */
[----:B-1----:R-:W-:-:S09]  /*1110*/  UISETP.NE.AND UP1, UPT, UR4, 0x1, UPT ;  /* 0x000000010400788c */ /* 0x002fd2000bf25270 */
[----:B--2---:R-:W-:Y:S05]  /*1120*/  BRA.U UP1, `(.L_x_15) ;  /* 0x0000000101407547 */ /* 0x004fea000b800000 */
[----:B------:R-:W1:Y:S08]  /*1130*/  LDC.64 R4, c[0x0][0xb10] ;  /* 0x0002c400ff047b82 */ /* 0x000e700000000a00 */
[----:B------:R-:W2:Y:S08]  /*1140*/  LDC.64 R2, c[0x0][0xb18] ;  /* 0x0002c600ff027b82 */ /* 0x000eb00000000a00 */
[----:B------:R-:W4:Y:S08]  /*1150*/  LDC R6, c[0x0][0xb20] ;  /* 0x0002c800ff067b82 */ /* 0x000f300000000800 */
[----:B------:R-:W3:Y:S01]  /*1160*/  LDC R7, c[0x0][0xb0c] ;  /* 0x0002c300ff077b82 */ /* 0x000ee20000000800 */
[----:B-1----:R-:W-:-:S05]  /*1170*/  IMAD.HI.U32 R4, R17, R4, RZ ;  /* 0x0000000411047227 */ /* 0x002fca00078e00ff */
[----:B------:R-:W-:Y:S01]  /*1180*/  SHF.R.U32.HI R4, RZ, R5, R4 ;  /* 0x00000005ff047219 */ /* 0x000fe20000011604 */
[----:B--2---:R-:W-:Y:S01]  /*1190*/  IMAD.HI.U32 R3, R14, R3, RZ ;  /* 0x000000030e037227 */ /* 0x004fe200078e00ff */
[----:B------:R-:W-:-:S04]  /*11a0*/  ISETP.NE.AND P0, PT, R2, 0x1, PT ;  /* 0x000000010200780c */ /* 0x000fc80003f05270 */
[----:B----4-:R-:W-:-:S04]  /*11b0*/  SHF.R.U32.HI R3, RZ, R6, R3 ;  /* 0x00000006ff037219 */ /* 0x010fc80000011603 */
[----:B------:R-:W-:Y:S02]  /*11c0*/  SEL R3, R14, R3, !P0 ;  /* 0x000000030e037207 */ /* 0x000fe40004000000 */
[----:B---3--:R-:W-:-:S04]  /*11d0*/  ISETP.NE.AND P1, PT, R7, 0x1, PT ;  /* 0x000000010700780c */ /* 0x008fc80003f25270 */
[----:B------:R-:W-:-:S05]  /*11e0*/  SEL R4, R17, R4, !P1 ;  /* 0x0000000411047207 */ /* 0x000fca0004800000 */
[----:B------:R-:W-:Y:S02]  /*11f0*/  IMAD.IADD R5, R3, 0x1, -R4 ;  /* 0x0000000103057824 */ /* 0x000fe400078e0a04 */
[----:B------:R-:W-:Y:S02]  /*1200*/  IMAD.IADD R3, R4, 0x1, -R3 ;  /* 0x0000000104037824 */ /* 0x000fe400078e0a03 */
[----:B------:R-:W-:Y:S02]  /*1210*/  IMAD R17, R5, R7, R17 ;  /* 0x0000000705117224 */ /* 0x000fe400078e0211 */
[----:B------:R-:W-:-:S07]  /*1220*/  IMAD R14, R3, R2, R14 ;  /* 0x00000002030e7224 */ /* 0x000fce00078e020e */
.L_x_15:
[----:B------:R-:W-:Y:S01]  /*1230*/  BAR.SYNC.DEFER_BLOCKING 0x0 ;  /* 0x0000000000007b1d */ /* 0x000fe20000010000 */
[----:B------:R-:W-:Y:S01]  /*1240*/  UISETP.NE.AND UP1, UPT, UR8, 0x2, UPT ;  /* 0x000000020800788c */ /* 0x000fe2000bf25270 */
[----:B------:R-:W-:Y:S02]  /*1250*/  ISETP.NE.OR P5, PT, R0, 0x2, !P5 ;  /* 0x000000020000780c */ /* 0x000fe40006fa5670 */
[----:B------:R-:W-:-:S06]  /*1260*/  LOP3.LUT R2, R101, 0x1f, RZ, 0xc0, !PT ;  /* 0x0000001f65027812 */ /* 0x000fcc00078ec0ff */
[----:B------:R-:W-:Y:S05]  /*1270*/  BRA.U UP1, `(.L_x_16) ;  /* 0x0000001501f47547 */ /* 0x000fea000b800000 */
[----:B------:R-:W1:Y:S01]  /*1280*/  LDCU UR6, c[0x0][0x388] ;  /* 0x00007100ff0677ac */ /* 0x000e620008000800 */
[----:B------:R-:W2:Y:S01]  /*1290*/  LDC R10, c[0x0][0x370] ;  /* 0x0000dc00ff0a7b82 */ /* 0x000ea20000000800 */
[----:B------:R-:W-:Y:S01]  /*12a0*/  PLOP3.LUT P0, PT, PT, PT, UP2, 0x80, 0x8 ;  /* 0x000000000008781c */ /* 0x000fe20003f0f028 */
[----:B------:R-:W-:Y:S01]  /*12b0*/  IMAD.MOV.U32 R13, RZ, RZ, RZ ;  /* 0x000000ffff0d7224 */ /* 0x000fe200078e00ff */
[----:B------:R-:W4:Y:S01]  /*12c0*/  LDCU UR4, c[0x0][0x38c] ;  /* 0x00007180ff0477ac */ /* 0x000f220008000800 */
[----:B------:R-:W-:Y:S02]  /*12d0*/  ISETP.EQ.OR P4, PT, R2, RZ, P5 ;  /* 0x000000ff0200720c */ /* 0x000fe40002f82670 */
[----:B------:R-:W-:Y:S01]  /*12e0*/  PLOP3.LUT P0, PT, P0, PT, PT, 0x8, 0x80 ;  /* 0x000000000080781c */ /* 0x000fe2000070e170 */
[----:B------:R-:W3:Y:S01]  /*12f0*/  LDCU UR35, c[0x0][0x390] ;  /* 0x00007200ff2377ac */ /* 0x000ee20008000800 */
[----:B------:R-:W2:Y:S01]  /*1300*/  LDC R0, c[0x0][0x374] ;  /* 0x0000dd00ff007b82 */ /* 0x000ea20000000800 */
[----:B------:R-:W2:Y:S01]  /*1310*/  LDCU.64 UR36, c[0x0][0x348] ;  /* 0x00006900ff2477ac */ /* 0x000ea20008000a00 */
[----:B------:R-:W-:Y:S01]  /*1320*/  UMOV UR33, 0x1 ;  /* 0x0000000100217882 */ /* 0x000fe20000000000 */
[----:B------:R-:W-:Y:S01]  /*1330*/  UMOV UR32, URZ ;  /* 0x000000ff00207c82 */ /* 0x000fe20008000000 */
[----:B-1----:R-:W-:Y:S01]  /*1340*/  UIADD3 UR6, UPT, UPT, UR6, 0x3f, URZ ;  /* 0x0000003f06067890 */ /* 0x002fe2000fffe0ff */
[----:B------:R-:W-:Y:S01]  /*1350*/  UMOV UR20, URZ ;  /* 0x000000ff00147c82 */ /* 0x000fe20008000000 */
[----:B------:R-:W-:-:S02]  /*1360*/  UMOV UR31, URZ ;  /* 0x000000ff001f7c82 */ /* 0x000fc40008000000 */
[----:B------:R-:W-:-:S04]  /*1370*/  USHF.R.S32.HI UR5, URZ, 0x1f, UR6 ;  /* 0x0000001fff057899 */ /* 0x000fc80008011406 */
[----:B------:R-:W-:-:S04]  /*1380*/  ULEA.HI UR5, UR5, UR6, URZ, 0x6 ;  /* 0x0000000605057291 */ /* 0x000fc8000f8f30ff */
[----:B------:R-:W-:-:S04]  /*1390*/  USHF.R.S32.HI UR5, URZ, 0x6, UR5 ;  /* 0x00000006ff057899 */ /* 0x000fc80008011405 */
[----:B----4-:R-:W-:-:S04]  /*13a0*/  UIMAD UR4, UR5, UR4, URZ ;  /* 0x00000004050472a4 */ /* 0x010fc8000f8e02ff */
[----:B---3--:R-:W-:-:S04]  /*13b0*/  UIMAD UR35, UR4, UR35, URZ ;  /* 0x00000023042372a4 */ /* 0x008fc8000f8e02ff */
[----:B------:R-:W-:Y:S02]  /*13c0*/  UISETP.NE.AND UP1, UPT, UR35, URZ, UPT ;  /* 0x000000ff2300728c */ /* 0x000fe4000bf25270 */
[----:B------:R-:W-:-:S04]  /*13d0*/  UISETP.LT.U32.AND UP0, UPT, UR35, 0x6, UPT ;  /* 0x000000062300788c */ /* 0x000fc8000bf01070 */
[----:B------:R-:W-:-:S04]  /*13e0*/  USEL UR34, UR35, 0x6, UP0 ;  /* 0x0000000623227887 */ /* 0x000fc80008000000 */
[----:B------:R-:W-:Y:S02]  /*13f0*/  UIADD3 UR23, UPT, UPT, UR34, -0x1, URZ ;  /* 0xffffffff22177890 */ /* 0x000fe4000fffe0ff */
[----:B------:R-:W-:Y:S02]  /*1400*/  @!UP1 UIADD3 UR23, UPT, UPT, UR34, URZ, URZ ;  /* 0x000000ff22179290 */ /* 0x000fe4000fffe0ff */
[----:B------:R-:W-:Y:S02]  /*1410*/  UIADD3 UR34, UPT, UPT, UR35, -UR34, URZ ;  /* 0x8000002223227290 */ /* 0x000fe4000fffe0ff */
[----:B--2---:R-:W-:-:S12]  /*1420*/  UIADD3 UR23, UPT, UPT, UR23, 0x1, URZ ;  /* 0x0000000117177890 */ /* 0x004fd8000fffe0ff */
.L_x_32:
[----:B------:R-:W1:Y:S01]  /*1430*/  S2UR UR22, SR_CgaCtaId ;  /* 0x00000000001679c3 */ /* 0x000e620000008800 */
[----:B------:R-:W-:Y:S01]  /*1440*/  UMOV UR4, 0x400 ;  /* 0x0000040000047882 */ /* 0x000fe20000000000 */
[----:B------:R-:W-:Y:S01]  /*1450*/  IMAD.U32 R2, RZ, RZ, UR33 ;  /* 0x00000021ff027e24 */ /* 0x000fe2000f8e00ff */
[----:B------:R-:W-:Y:S01]  /*1460*/  UISETP.NE.AND UP0, UPT, UR35, URZ, UPT ;  /* 0x000000ff2300728c */ /* 0x000fe2000bf05270 */
[----:B------:R-:W-:Y:S01]  /*1470*/  R2UR UR27, R14 ;  /* 0x000000000e1b72ca */ /* 0x000fe200000e0000 */
[----:B------:R-:W-:Y:S01]  /*1480*/  IMAD.SHL.U32 R17, R17, 0x80, RZ ;  /* 0x0000008011117824 */ /* 0x000fe200078e00ff */
[----:B------:R-:W-:Y:S01]  /*1490*/  UMOV UR30, URZ ;  /* 0x000000ff001e7c82 */ /* 0x000fe20008000000 */
[----:B------:R-:W-:Y:S01]  /*14a0*/  SHF.L.U32 R2, R2, 0x1f, RZ ;  /* 0x0000001f02027819 */ /* 0x000fe200000006ff */
[----:B------:R-:W-:Y:S01]  /*14b0*/  UMOV UR29, URZ ;  /* 0x000000ff001d7c82 */ /* 0x000fe20008000000 */
[----:B------:R-:W-:-:S08]  /*14c0*/  UMOV UR28, URZ ;  /* 0x000000ff001c7c82 */ /* 0x000fd00008000000 */
[----:B------:R-:W-:Y:S02]  /*14d0*/  USHF.L.U32 UR27, UR27, 0x7, URZ ;  /* 0x000000071b1b7899 */ /* 0x000fe400080006ff */
[----:B-1----:R-:W-:-:S04]  /*14e0*/  ULEA UR22, UR22, UR4, 0x18 ;  /* 0x0000000416167291 */ /* 0x002fc8000f8ec0ff */
[----:B------:R-:W-:-:S09]  /*14f0*/  ULEA UR4, UR32, UR22, 0x3 ;  /* 0x0000001620047291 */ /* 0x000fd2000f8e18ff */
[----:B----4-:R1:W2:Y:S01]  /*1500*/  SYNCS.PHASECHK.TRANS64.TRYWAIT P2, [UR4+0x30], R2 ;  /* 0x00003002ff0075a7 */ /* 0x0102a20008041104 */
[----:B---3--:R-:W-:Y:S05]  /*1510*/  BRA.U !UP0, `(.L_x_17) ;  /* 0x0000000508687547 */ /* 0x008fea000b800000 */
[----:B------:R-:W3:Y:S01]  /*1520*/  LDC.64 R8, c[0x0][0x480] ;  /* 0x00012000ff087b82 */ /* 0x000ee20000000a00 */
[----:B------:R-:W4:Y:S01]  /*1530*/  LDCU UR16, c[0x0][0x390] ;  /* 0x00007200ff1077ac */ /* 0x000f220008000800 */
[----:B------:R-:W2:Y:S06]  /*1540*/  LDCU UR17, c[0x0][0x38c] ;  /* 0x00007180ff1177ac */ /* 0x000eac0008000800 */
[----:B------:R-:W4:Y:S01]  /*1550*/  LDC.64 R6, c[0x0][0x488] ;  /* 0x00012200ff067b82 */ /* 0x000f220000000a00 */
[----:B------:R-:W2:Y:S01]  /*1560*/  LDCU.64 UR14, c[0x0][0x4b8] ;  /* 0x00009700ff0e77ac */ /* 0x000ea20008000a00 */
[----:B------:R-:W-:Y:S01]  /*1570*/  UIADD3 UR31, UPT, UPT, UR23, UR20, URZ ;  /* 0x00000014171f7290 */ /* 0x000fe2000fffe0ff */
[----:B------:R-:W-:-:S05]  /*1580*/  UMOV UR30, URZ ;  /* 0x000000ff001e7c82 */ /* 0x000fca0008000000 */
[----:B-1----:R-:W1:Y:S01]  /*1590*/  LDC.64 R2, c[0x0][0x490] ;  /* 0x00012400ff027b82 */ /* 0x002e620000000a00 */
[----:B------:R-:W-:Y:S01]  /*15a0*/  UMOV UR18, UR32 ;  /* 0x0000002000127c82 */ /* 0x000fe20008000000 */
[----:B------:R-:W-:Y:S01]  /*15b0*/  UMOV UR28, URZ ;  /* 0x000000ff001c7c82 */ /* 0x000fe20008000000 */
[----:B------:R-:W-:Y:S01]  /*15c0*/  UMOV UR29, URZ ;  /* 0x000000ff001d7c82 */ /* 0x000fe20008000000 */
[----:B---3--:R-:W-:Y:S01]  /*15d0*/  IMAD.HI.U32 R9, R17, R9, RZ ;  /* 0x0000000911097227 */ /* 0x008fe200078e00ff */
[----:B------:R-:W-:-:S03]  /*15e0*/  ISETP.NE.AND P1, PT, R8, 0x1, PT ;  /* 0x000000010800780c */ /* 0x000fc60003f25270 */
[----:B------:R-:W3:Y:S01]  /*15f0*/  LDC.64 R4, c[0x0][0x4b0] ;  /* 0x00012c00ff047b82 */ /* 0x000ee20000000a00 */
[----:B----4-:R-:W-:-:S04]  /*1600*/  SHF.R.U32.HI R6, RZ, R6, R9 ;  /* 0x00000006ff067219 */ /* 0x010fc80000011609 */
[----:B------:R-:W-:Y:S02]  /*1610*/  SEL R6, R17, R6, !P1 ;  /* 0x0000000611067207 */ /* 0x000fe40004800000 */
[----:B------:R-:W-:Y:S02]  /*1620*/  ISETP.NE.AND P1, PT, R7, 0x1, PT ;  /* 0x000000010700780c */ /* 0x000fe40003f25270 */
[C---:B------:R-:W-:Y:S01]  /*1630*/  R2UR UR4, R6.reuse ;  /* 0x00000000060472ca */ /* 0x040fe200000e0000 */
[----:B-1----:R-:W-:-:S04]  /*1640*/  IMAD.HI.U32 R2, R6, R2, RZ ;  /* 0x0000000206027227 */ /* 0x002fc800078e00ff */
[----:B------:R-:W-:Y:S01]  /*1650*/  IMAD.MOV R14, RZ, RZ, -R6 ;  /* 0x000000ffff0e7224 */ /* 0x000fe200078e0a06 */
[----:B------:R-:W-:-:S03]  /*1660*/  SHF.R.U32.HI R2, RZ, R3, R2 ;  /* 0x00000003ff027219 */ /* 0x000fc60000011602 */
[----:B------:R-:W-:Y:S01]  /*1670*/  IMAD R14, R8, R14, R17 ;  /* 0x0000000e080e7224 */ /* 0x000fe200078e0211 */
[----:B------:R-:W-:Y:S01]  /*1680*/  R2UR UR13, R2 ;  /* 0x00000000020d72ca */ /* 0x000fe200000e0000 */
[----:B------:R-:W-:Y:S01]  /*1690*/  VOTEU.ANY UP0, P1 ;  /* 0x0000000000ff7886 */ /* 0x000fe20000800100 */
[----:B------:R-:W1:Y:S01]  /*16a0*/  LDC.64 R2, c[0x0][0x4d0] ;  /* 0x00013400ff027b82 */ /* 0x000e620000000a00 */
[----:B---3--:R-:W-:Y:S02]  /*16b0*/  R2UR UR8, R4 ;  /* 0x00000000040872ca */ /* 0x008fe400000e0000 */
[----:B------:R-:W-:Y:S02]  /*16c0*/  R2UR UR9, R14 ;  /* 0x000000000e0972ca */ /* 0x000fe400000e0000 */
[----:B------:R-:W-:-:S06]  /*16d0*/  R2UR UR6, R5 ;  /* 0x00000000050672ca */ /* 0x000fcc00000e0000 */
[----:B------:R-:W-:Y:S01]  /*16e0*/  USEL UR13, UR4, UR13, !UP0 ;  /* 0x0000000d040d7287 */ /* 0x000fe2000c000000 */
[----:B------:R-:W3:Y:S05]  /*16f0*/  LDCU.64 UR4, c[0x0][0x4d8] ;  /* 0x00009b00ff0477ac */ /* 0x000eea0008000a00 */
[----:B------:R-:W-:-:S04]  /*1700*/  IMAD R9, RZ, RZ, -UR13 ;  /* 0x8000000dff097e24 */ /* 0x000fc8000f8e02ff */
[----:B------:R-:W-:Y:S01]  /*1710*/  IMAD R9, R7, R9, R6 ;  /* 0x0000000907097224 */ /* 0x000fe200078e0206 */
[----:B-1----:R-:W-:-:S04]  /*1720*/  R2UR UR11, R2 ;  /* 0x00000000020b72ca */ /* 0x002fc800000e0000 */
[----:B------:R-:W-:Y:S02]  /*1730*/  R2UR UR7, R9 ;  /* 0x00000000090772ca */ /* 0x000fe400000e0000 */
[----:B------:R-:W-:-:S07]  /*1740*/  R2UR UR12, R3 ;  /* 0x00000000030c72ca */ /* 0x000fce00000e0000 */
[----:B------:R-:W-:-:S06]  /*1750*/  UIMAD UR11, UR9, UR8, UR11 ;  /* 0x00000008090b72a4 */ /* 0x000fcc000f8e020b */
[----:B--23--:R-:W-:-:S12]  /*1760*/  UIMAD UR12, UR7, UR6, UR12 ;  /* 0x00000006070c72a4 */ /* 0x00cfd8000f8e020c */
.L_x_22:
[----:B--2---:R-:W-:Y:S01]  /*1770*/  @!P5 MOV R3, 0x8000 ;  /* 0x000080000003d802 */ /* 0x004fe20000000f00 */
[----:B------:R-:W-:Y:S01]  /*1780*/  ULEA UR9, UR18, UR22, 0x3 ;  /* 0x0000001612097291 */ /* 0x000fe2000f8e18ff */
[----:B----4-:R-:W-:Y:S11]  /*1790*/  @P2 BRA `(.L_x_18) ;  /* 0x0000000000102947 */ /* 0x010ff60003800000 */
[----:B------:R-:W-:Y:S04]  /*17a0*/  MOV R4, UR33 ;  /* 0x0000002100047c02 */ /* 0x000fe80008000f00 */
[----:B------:R-:W-:Y:S04]  /*17b0*/  SHF.L.U32 R4, R4, 0x1f, RZ ;  /* 0x0000001f04047819 */ /* 0x000fe800000006ff */
[----:B------:R-:W1:Y:S02]  /*17c0*/  SYNCS.PHASECHK.TRANS64.TRYWAIT P1, [UR9+0x30], R4 ;  /* 0x00003004ff0075a7 */ /* 0x000e640008021109 */
[----:B-1----:R-:W-:Y:S05]  /*17d0*/  @!P1 BRA `(.L_x_19) ;  /* 0x0000007800389947 */ /* 0x002fea0003800000 */
.L_x_18:
[----:B------:R2:W-:Y:S01]  /*17e0*/  @!P5 SYNCS.ARRIVE.TRANS64 RZ, [UR9], R3 ;  /* 0x00000003ffffd9a7 */ /* 0x0005e20008000009 */
[----:B------:R-:W-:Y:S04]  /*17f0*/  BSSY.RECONVERGENT B0, `(.L_x_20) ;  /* 0x0000003000007945 */ /* 0x000fe80003800200 */
[----:B------:R-:W-:Y:S05]  /*1800*/  @P4 BRA `(.L_x_21) ;  /* 0x0000000000044947 */ /* 0x000fea0003800000 */
[----:B------:R-:W-:Y:S05]  /*1810*/  BPT.TRAP 0x1 ;  /* 0x000000040000795c */ /* 0x000fea0000300000 */
.L_x_21:
[----:B------:R-:W-:Y:S05]  /*1820*/  BSYNC.RECONVERGENT B0 ;  /* 0x0000000000007941 */ /* 0x000fea0003800200 */
.L_x_20:
[----:B------:R-:W-:Y:S02]  /*1830*/  UIADD3 UR32, UPT, UPT, UR18, 0x1, URZ ;  /* 0x0000000112207890 */ /* 0x000fe4000fffe0ff */
[----:B------:R-:W-:Y:S02]  /*1840*/  UIMAD UR7, UR28, UR14, UR4 ;  /* 0x0000000e1c0772a4 */ /* 0x000fe4000f8e0204 */
[----:B------:R-:W-:Y:S02]  /*1850*/  UISETP.NE.AND UP0, UPT, UR32, 0x6, UPT ;  /* 0x000000062000788c */ /* 0x000fe4000bf05270 */
[----:B------:R-:W-:Y:S02]  /*1860*/  UIMAD UR6, UR29, UR15, UR5 ;  /* 0x0000000f1d0672a4 */ /* 0x000fe4000f8e0205 */
[----:B------:R-:W-:Y:S02]  /*1870*/  USEL UR8, URZ, 0x1, UP0 ;  /* 0x00000001ff087887 */ /* 0x000fe40008000000 */
[----:B------:R-:W-:Y:S02]  /*1880*/  USEL UR32, UR32, URZ, UP0 ;  /* 0x000000ff20207287 */ /* 0x000fe40008000000 */
[----:B------:R-:W-:Y:S02]  /*1890*/  ULOP3.LUT UR33, UR33, UR8, URZ, 0x3c, !UPT ;  /* 0x0000000821217292 */ /* 0x000fe4000f8e3cff */
[----:B------:R-:W-:Y:S02]  /*18a0*/  ULEA UR8, UR32, UR22, 0x3 ;  /* 0x0000001620087291 */ /* 0x000fe4000f8e18ff */
[----:B------:R-:W-:Y:S02]  /*18b0*/  ULEA UR21, UR18, UR22, 0xe ;  /* 0x0000001612157291 */ /* 0x000fe4000f8e70ff */
[----:B------:R-:W-:Y:S01]  /*18c0*/  UIADD3 UR44, UP1, UPT, UR36, 0x80, URZ ;  /* 0x00000080242c7890 */ /* 0x000fe2000ff3e0ff */
[----:B-1----:R-:W-:Y:S01]  /*18d0*/  MOV R2, UR33 ;  /* 0x0000002100027c02 */ /* 0x002fe20008000f00 */
[----:B------:R-:W-:Y:S02]  /*18e0*/  UPRMT UR42, UR7, 0x40, UR6 ;  /* 0x00000040072a7896 */ /* 0x000fe40008000006 */
[----:B------:R-:W-:Y:S01]  /*18f0*/  UIADD3 UR24, UPT, UPT, UR21, 0x20400, URZ ;  /* 0x0002040015187890 */ /* 0x000fe2000fffe0ff */
[----:B------:R-:W-:Y:S01]  /*1900*/  SHF.L.U32 R2, R2, 0x1f, RZ ;  /* 0x0000001f02027819 */ /* 0x000fe200000006ff */
[----:B------:R-:W-:Y:S02]  /*1910*/  USHF.L.U32 UR10, UR30, 0x6, URZ ;  /* 0x000000061e0a7899 */ /* 0x000fe400080006ff */
[----:B------:R-:W-:Y:S01]  /*1920*/  UIADD3.X UR45, UPT, UPT, URZ, UR37, URZ, UP1, !UPT ;  /* 0x00000025ff2d7290 */ /* 0x000fe20008ffe4ff */
[----:B------:R3:W4:Y:S01]  /*1930*/  SYNCS.PHASECHK.TRANS64.TRYWAIT P2, [UR8+0x30], R2 ;  /* 0x00003002ff0075a7 */ /* 0x0007220008041108 */
[----:B------:R-:W-:Y:S02]  /*1940*/  UIADD3 UR8, UPT, UPT, UR21, 0x8400, URZ ;  /* 0x0000840015087890 */ /* 0x000fe4000fffe0ff */
[----:B------:R-:W-:Y:S02]  /*1950*/  UPRMT UR21, UR42, 0x5410, URZ ;  /* 0x000054102a157896 */ /* 0x000fe400080000ff */
[----:B------:R-:W-:Y:S02]  /*1960*/  UIADD3 UR40, UP0, UPT, UR36, 0x180, URZ ;  /* 0x0000018024287890 */ /* 0x000fe4000ff1e0ff */
[----:B------:R-:W-:Y:S02]  /*1970*/  UIADD3 UR19, UPT, UPT, UR28, 0x1, URZ ;  /* 0x000000011c137890 */ /* 0x000fe4000fffe0ff */
[----:B------:R-:W-:Y:S02]  /*1980*/  UIADD3.X UR41, UPT, UPT, URZ, UR37, URZ, UP0, !UPT ;  /* 0x00000025ff297290 */ /* 0x000fe400087fe4ff */
[----:B------:R-:W-:Y:S01]  /*1990*/  UISETP.NE.AND UP2, UPT, UR19, UR17, UPT ;  /* 0x000000111300728c */ /* 0x000fe2000bf45270 */
[----:B------:R-:W-:Y:S01]  /*19a0*/  UTMALDG.4D.IM2COL [UR8], [UR44], UR21 ;  /* 0x000000082c0073b4 */ /* 0x000fe20008058015 */
[----:B------:R-:W-:Y:S02]  /*19b0*/  UIADD3 UR18, UPT, UPT, UR29, 0x1, URZ ;  /* 0x000000011d127890 */ /* 0x000fe4000fffe0ff */
[----:B------:R-:W-:Y:S02]  /*19c0*/  UIADD3 UR20, UPT, UPT, UR20, 0x1, URZ ;  /* 0x0000000114147890 */ /* 0x000fe4000fffe0ff */
[----:B------:R-:W-:Y:S01]  /*19d0*/  UIADD3 UR42, UPT, UPT, UR30, 0x1, URZ ;  /* 0x000000011e2a7890 */ /* 0x000fe2000fffe0ff */
[----:B------:R-:W-:Y:S01]  /*19e0*/  UMOV UR38, 0x0 ;  /* 0x0000000000267882 */ /* 0x000fe20000000000 */
[----:B------:R-:W-:Y:S01]  /*19f0*/  UMOV UR39, 0x10000000 ;  /* 0x1000000000277882 */ /* 0x000fe20000000000 */
[----:B------:R-:W-:Y:S02]  /*1a00*/  UMOV UR25, UR9 ;  /* 0x0000000900197c82 */ /* 0x000fe40008000000 */
[----:B------:R-:W-:Y:S01]  /*1a10*/  @UP2 UIADD3 UR18, UPT, UPT, UR29, URZ, URZ ;  /* 0x000000ff1d122290 */ /* 0x000fe2000fffe0ff */
[----:B------:R-:W-:Y:S03]  /*1a20*/  UMOV UR26, UR10 ;  /* 0x0000000a001a7c82 */ /* 0x000fe60008000000 */
[----:B------:R-:W-:Y:S01]  /*1a30*/  UISETP.NE.AND UP0, UPT, UR18, UR16, UPT ;  /* 0x000000101200728c */ /* 0x000fe2000bf05270 */
[----:B------:R1:W-:Y:S10]  /*1a40*/  UTMALDG.4D [UR24], [UR40], desc[UR38] ;  /* 0x00002618280075b4 */ /* 0x0003f40008019000 */
[----:B------:R-:W-:Y:S07]  /*1a50*/  @UP0 UIADD3 UR42, UPT, UPT, UR30, URZ, URZ ;  /* 0x000000ff1e2a0290 */ /* 0x000fee000fffe0ff */
[----:B------:R-:W-:Y:S01]  /*1a60*/  UMOV UR30, UR42 ;  /* 0x0000002a001e7c82 */ /* 0x000fe20008000000 */
[----:B-1----:R-:W-:Y:S02]  /*1a70*/  USEL UR29, UR18, URZ, UP0 ;  /* 0x000000ff121d7287 */ /* 0x002fe40008000000 */
[----:B------:R-:W-:Y:S02]  /*1a80*/  UISETP.NE.AND UP0, UPT, UR20, UR31, UPT ;  /* 0x0000001f1400728c */ /* 0x000fe4000bf05270 */
[----:B------:R-:W-:Y:S01]  /*1a90*/  USEL UR28, UR19, URZ, UP2 ;  /* 0x000000ff131c7287 */ /* 0x000fe20009000000 */
[----:B------:R-:W-:Y:S06]  /*1aa0*/  UMOV UR18, UR32 ;  /* 0x0000002000127c82 */ /* 0x000fec0008000000 */
[----:B---3--:R-:W-:Y:S05]  /*1ab0*/  BRA.U UP0, `(.L_x_22) ;  /* 0xfffffffd002c7547 */ /* 0x008fea000b83ffff */
.L_x_17:
[----:B------:R-:W-:Y:S01]  /*1ac0*/  ULEA UR4, UR32, UR22, 0x3 ;  /* 0x0000001620047291 */ /* 0x000fe2000f8e18ff */
[----:B-1----:R-:W-:Y:S01]  /*1ad0*/  MOV R2, UR33 ;  /* 0x0000002100027c02 */ /* 0x002fe20008000f00 */
[----:B------:R-:W-:Y:S01]  /*1ae0*/  @!P0 SYNCS.ARRIVE.TRANS64.A1T0 RZ, [UR22+0xa8], RZ ;  /* 0x0000a8ffffff89a7 */ /* 0x000fe20008100016 */
[----:B------:R-:W-:Y:S02]  /*1af0*/  UISETP.GE.AND UP0, UPT, UR34, 0x1, UPT ;  /* 0x000000012200788c */ /* 0x000fe4000bf06270 */
[----:B------:R-:W-:-:S04]  /*1b00*/  SHF.L.U32 R2, R2, 0x1f, RZ ;  /* 0x0000001f02027819 */ /* 0x000fc800000006ff */
[----:B------:R1:W3:Y:S03]  /*1b10*/  SYNCS.PHASECHK.TRANS64.TRYWAIT P1, [UR4+0x30], R2 ;  /* 0x00003002ff0075a7 */ /* 0x0002e60008021104 */
[----:B------:R-:W-:Y:S05]  /*1b20*/  BRA.U !UP0, `(.L_x_23) ;  /* 0x0000000508707547 */ /* 0x000fea000b800000 */
[----:B------:R-:W4:Y:S01]  /*1b30*/  LDC.64 R8, c[0x0][0x480] ;  /* 0x00012000ff087b82 */ /* 0x000f220000000a00 */
[----:B------:R-:W3:Y:S01]  /*1b40*/  LDCU UR25, c[0x0][0x390] ;  /* 0x00007200ff1977ac */ /* 0x000ee20008000800 */
[----:B------:R-:W3:Y:S06]  /*1b50*/  LDCU UR26, c[0x0][0x38c] ;  /* 0x00007180ff1a77ac */ /* 0x000eec0008000800 */
[----:B------:R-:W4:Y:S01]  /*1b60*/  LDC.64 R6, c[0x0][0x488] ;  /* 0x00012200ff067b82 */ /* 0x000f220000000a00 */
[----:B------:R-:W3:Y:S01]  /*1b70*/  LDCU.64 UR14, c[0x0][0x4b8] ;  /* 0x00009700ff0e77ac */ /* 0x000ee20008000a00 */
[----:B------:R-:W-:Y:S01]  /*1b80*/  UIADD3 UR31, UPT, UPT, UR34, UR31, URZ ;  /* 0x0000001f221f7290 */ /* 0x000fe2000fffe0ff */
[----:B------:R-:W-:-:S05]  /*1b90*/  UMOV UR40, UR34 ;  /* 0x0000002200287c82 */ /* 0x000fca0008000000 */
[----:B-12---:R-:W1:Y:S01]  /*1ba0*/  LDC.64 R2, c[0x0][0x490] ;  /* 0x00012400ff027b82 */ /* 0x006e620000000a00 */
[----:B------:R-:W-:Y:S01]  /*1bb0*/  UMOV UR38, UR32 ;  /* 0x0000002000267c82 */ /* 0x000fe20008000000 */
[----:B----4-:R-:W-:Y:S01]  /*1bc0*/  IMAD.HI.U32 R9, R17, R9, RZ ;  /* 0x0000000911097227 */ /* 0x010fe200078e00ff */
[----:B------:R-:W-:-:S05]  /*1bd0*/  ISETP.NE.AND P0, PT, R8, 0x1, PT ;  /* 0x000000010800780c */ /* 0x000fca0003f05270 */
[----:B------:R-:W2:Y:S01]  /*1be0*/  LDC.64 R4, c[0x0][0x4b0] ;  /* 0x00012c00ff047b82 */ /* 0x000ea20000000a00 */
[----:B------:R-:W-:-:S04]  /*1bf0*/  SHF.R.U32.HI R6, RZ, R6, R9 ;  /* 0x00000006ff067219 */ /* 0x000fc80000011609 */
        /* <DEDUP_REMOVED lines=10> */
[----:B--2---:R-:W-:Y:S02]  /*1ca0*/  R2UR UR8, R4 ;  /* 0x00000000040872ca */ /* 0x004fe400000e0000 */
[----:B------:R-:W-:Y:S02]  /*1cb0*/  R2UR UR9, R9 ;  /* 0x00000000090972ca */ /* 0x000fe400000e0000 */
[----:B------:R-:W-:-:S06]  /*1cc0*/  R2UR UR6, R5 ;  /* 0x00000000050672ca */ /* 0x000fcc00000e0000 */
[----:B------:R-:W-:Y:S01]  /*1cd0*/  USEL UR13, UR4, UR13, !UP0 ;  /* 0x0000000d040d7287 */ /* 0x000fe2000c000000 */
[----:B------:R-:W2:Y:S05]  /*1ce0*/  LDCU.64 UR4, c[0x0][0x4d8] ;  /* 0x00009b00ff0477ac */ /* 0x000eaa0008000a00 */
[----:B------:R-:W-:-:S04]  /*1cf0*/  IMAD R14, RZ, RZ, -UR13 ;  /* 0x8000000dff0e7e24 */ /* 0x000fc8000f8e02ff */
[----:B------:R-:W-:Y:S01]  /*1d00*/  IMAD R14, R7, R14, R6 ;  /* 0x0000000e070e7224 */ /* 0x000fe200078e0206 */
[----:B-1----:R-:W-:-:S04]  /*1d10*/  R2UR UR11, R2 ;  /* 0x00000000020b72ca */ /* 0x002fc800000e0000 */
[----:B------:R-:W-:Y:S02]  /*1d20*/  R2UR UR7, R14 ;  /* 0x000000000e0772ca */ /* 0x000fe400000e0000 */
[----:B------:R-:W-:-:S07]  /*1d30*/  R2UR UR12, R3 ;  /* 0x00000000030c72ca */ /* 0x000fce00000e0000 */
[----:B------:R-:W-:-:S06]  /*1d40*/  UIMAD UR11, UR9, UR8, UR11 ;  /* 0x00000008090b72a4 */ /* 0x000fcc000f8e020b */
[----:B--23--:R-:W-:-:S12]  /*1d50*/  UIMAD UR12, UR7, UR6, UR12 ;  /* 0x00000006070c72a4 */ /* 0x00cfd8000f8e020c */
.L_x_28:
[----:B--2---:R-:W-:Y:S01]  /*1d60*/  @!P5 MOV R3, 0x8000 ;  /* 0x000080000003d802 */ /* 0x004fe20000000f00 */
[----:B------:R-:W-:Y:S01]  /*1d70*/  ULEA UR9, UR38, UR22, 0x3 ;  /* 0x0000001626097291 */ /* 0x000fe2000f8e18ff */
[----:B---3--:R-:W-:Y:S11]  /*1d80*/  @P1 BRA `(.L_x_24) ;  /* 0x0000000000101947 */ /* 0x008ff60003800000 */
[----:B------:R-:W-:Y:S04]  /*1d90*/  MOV R4, UR33 ;  /* 0x0000002100047c02 */ /* 0x000fe80008000f00 */
[----:B------:R-:W-:Y:S04]  /*1da0*/  SHF.L.U32 R4, R4, 0x1f, RZ ;  /* 0x0000001f04047819 */ /* 0x000fe800000006ff */
[----:B------:R-:W1:Y:S02]  /*1db0*/  SYNCS.PHASECHK.TRANS64.TRYWAIT P0, [UR9+0x30], R4 ;  /* 0x00003004ff0075a7 */ /* 0x000e640008001109 */
[----:B-1----:R-:W-:Y:S05]  /*1dc0*/  @!P0 BRA `(.L_x_25) ;  /* 0x0000007000d48947 */ /* 0x002fea0003800000 */
.L_x_24:
[----:B------:R2:W-:Y:S01]  /*1dd0*/  @!P5 SYNCS.ARRIVE.TRANS64 RZ, [UR9], R3 ;  /* 0x00000003ffffd9a7 */ /* 0x0005e20008000009 */
[----:B------:R-:W-:Y:S04]  /*1de0*/  BSSY.RECONVERGENT B0, `(.L_x_26) ;  /* 0x0000003000007945 */ /* 0x000fe80003800200 */
[----:B------:R-:W-:Y:S05]  /*1df0*/  @P4 BRA `(.L_x_27) ;  /* 0x0000000000044947 */ /* 0x000fea0003800000 */
[----:B------:R-:W-:Y:S05]  /*1e00*/  BPT.TRAP 0x1 ;  /* 0x000000040000795c */ /* 0x000fea0000300000 */
.L_x_27:
[----:B------:R-:W-:Y:S05]  /*1e10*/  BSYNC.RECONVERGENT B0 ;  /* 0x0000000000007941 */ /* 0x000fea0003800200 */
.L_x_26:
        /* <DEDUP_REMOVED lines=8> */
[----:B------:R-:W-:Y:S02]  /*1ea0*/  UIADD3 UR39, UPT, UPT, UR28, 0x1, URZ ;  /* 0x000000011c277890 */ /* 0x000fe4000fffe0ff */
[----:B------:R-:W-:Y:S01]  /*1eb0*/  UIADD3 UR46, UP1, UPT, UR36, 0x80, URZ ;  /* 0x00000080242e7890 */ /* 0x000fe2000ff3e0ff */
[----:B-1----:R-:W-:Y:S01]  /*1ec0*/  MOV R2, UR33 ;  /* 0x0000002100027c02 */ /* 0x002fe20008000f00 */
[----:B------:R-:W-:Y:S02]  /*1ed0*/  ULEA UR16, UR38, UR22, 0xe ;  /* 0x0000001626107291 */ /* 0x000fe4000f8e70ff */
[----:B------:R-:W-:Y:S01]  /*1ee0*/  UPRMT UR41, UR6, 0x40, UR7 ;  /* 0x0000004006297896 */ /* 0x000fe20008000007 */
[----:B------:R-:W-:Y:S01]  /*1ef0*/  SHF.L.U32 R2, R2, 0x1f, RZ ;  /* 0x0000001f02027819 */ /* 0x000fe200000006ff */
[----:B------:R-:W-:Y:S02]  /*1f00*/  UISETP.NE.AND UP2, UPT, UR39, UR26, UPT ;  /* 0x0000001a2700728c */ /* 0x000fe4000bf45270 */
[----:B------:R-:W-:Y:S01]  /*1f10*/  USHF.L.U32 UR10, UR30, 0x6, URZ ;  /* 0x000000061e0a7899 */ /* 0x000fe200080006ff */
[----:B------:R1:W3:Y:S01]  /*1f20*/  SYNCS.PHASECHK.TRANS64.TRYWAIT P1, [UR8+0x30], R2 ;  /* 0x00003002ff0075a7 */ /* 0x0002e20008021108 */
[----:B------:R-:W-:Y:S02]  /*1f30*/  UIADD3.X UR47, UPT, UPT, URZ, UR37, URZ, UP1, !UPT ;  /* 0x00000025ff2f7290 */ /* 0x000fe40008ffe4ff */
[----:B------:R-:W-:Y:S02]  /*1f40*/  UIADD3 UR8, UPT, UPT, UR16, 0x8400, URZ ;  /* 0x0000840010087890 */ /* 0x000fe4000fffe0ff */
[----:B------:R-:W-:Y:S02]  /*1f50*/  UPRMT UR48, UR41, 0x5410, URZ ;  /* 0x0000541029307896 */ /* 0x000fe400080000ff */
[----:B------:R-:W-:Y:S02]  /*1f60*/  UIADD3 UR44, UP0, UPT, UR36, 0x180, URZ ;  /* 0x00000180242c7890 */ /* 0x000fe4000ff1e0ff */
[----:B------:R-:W-:Y:S02]  /*1f70*/  UIADD3 UR16, UPT, UPT, UR16, 0x20400, URZ ;  /* 0x0002040010107890 */ /* 0x000fe4000fffe0ff */
[----:B------:R-:W-:Y:S02]  /*1f80*/  UIADD3.X UR45, UPT, UPT, URZ, UR37, URZ, UP0, !UPT ;  /* 0x00000025ff2d7290 */ /* 0x000fe400087fe4ff */
[----:B------:R-:W-:Y:S01]  /*1f90*/  UIADD3 UR38, UPT, UPT, UR29, 0x1, URZ ;  /* 0x000000011d267890 */ /* 0x000fe2000fffe0ff */
[----:B------:R1:W-:Y:S01]  /*1fa0*/  UTMALDG.4D.IM2COL [UR8], [UR46], UR48 ;  /* 0x000000082e0073b4 */ /* 0x0003e20008058030 */
[----:B------:R-:W-:Y:S02]  /*1fb0*/  @UP2 UIADD3 UR38, UPT, UPT, UR29, URZ, URZ ;  /* 0x000000ff1d262290 */ /* 0x000fe4000fffe0ff */
[----:B------:R-:W-:Y:S02]  /*1fc0*/  UIADD3 UR41, UPT, UPT, UR30, 0x1, URZ ;  /* 0x000000011e297890 */ /* 0x000fe4000fffe0ff */
[----:B------:R-:W-:Y:S02]  /*1fd0*/  UISETP.NE.AND UP0, UPT, UR38, UR25, UPT ;  /* 0x000000192600728c */ /* 0x000fe4000bf05270 */
[----:B------:R-:W-:Y:S01]  /*1fe0*/  UIADD3 UR49, UPT, UPT, UR40, -0x1, URZ ;  /* 0xffffffff28317890 */ /* 0x000fe2000fffe0ff */
[----:B------:R-:W-:Y:S01]  /*1ff0*/  UMOV UR42, 0x0 ;  /* 0x00000000002a7882 */ /* 0x000fe20000000000 */
[----:B------:R-:W-:Y:S01]  /*2000*/  UMOV UR43, 0x10000000 ;  /* 0x10000000002b7882 */ /* 0x000fe20000000000 */
[----:B------:R-:W-:Y:S01]  /*2010*/  UMOV UR19, UR27 ;  /* 0x0000001b00137c82 */ /* 0x000fe20008000000 */
[----:B------:R-:W-:Y:S01]  /*2020*/  UMOV UR20, UR28 ;  /* 0x0000001c00147c82 */ /* 0x000fe20008000000 */
[----:B------:R-:W-:Y:S01]  /*2030*/  USEL UR28, UR39, URZ, UP2 ;  /* 0x000000ff271c7287 */ /* 0x000fe20009000000 */
[----:B------:R-:W-:Y:S03]  /*2040*/  UMOV UR21, UR29 ;  /* 0x0000001d00157c82 */ /* 0x000fe60008000000 */
[----:B------:R-:W-:Y:S02]  /*2050*/  @UP0 UIADD3 UR41, UPT, UPT, UR30, URZ, URZ ;  /* 0x000000ff1e290290 */ /* 0x000fe4000fffe0ff */
[----:B------:R-:W-:Y:S01]  /*2060*/  USEL UR29, UR38, URZ, UP0 ;  /* 0x000000ff261d7287 */ /* 0x000fe20008000000 */
[----:B------:R-:W-:Y:S01]  /*2070*/  UMOV UR17, UR9 ;  /* 0x0000000900117c82 */ /* 0x000fe20008000000 */
[----:B------:R-:W-:Y:S01]  /*2080*/  UMOV UR18, UR10 ;  /* 0x0000000a00127c82 */ /* 0x000fe20008000000 */
[----:B------:R-:W-:Y:S01]  /*2090*/  UISETP.GT.U32.AND UP0, UPT, UR40, 0x1, UPT ;  /* 0x000000012800788c */ /* 0x000fe2000bf04070 */
[----:B------:R1:W-:Y:S01]  /*20a0*/  UTMALDG.4D [UR16], [UR44], desc[UR42] ;  /* 0x00002a102c0075b4 */ /* 0x0003e20008019000 */
[----:B------:R-:W-:Y:S01]  /*20b0*/  UMOV UR38, UR32 ;  /* 0x0000002000267c82 */ /* 0x000fe20008000000 */
[----:B------:R-:W-:Y:S01]  /*20c0*/  UMOV UR40, UR49 ;  /* 0x0000003100287c82 */ /* 0x000fe20008000000 */
[----:B------:R-:W-:Y:S05]  /*20d0*/  UMOV UR30, UR41 ;  /* 0x00000029001e7c82 */ /* 0x000fea0008000000 */
[----:B-1----:R-:W-:Y:S05]  /*20e0*/  BRA.U UP0, `(.L_x_28) ;  /* 0xfffffffd001c7547 */ /* 0x002fea000b83ffff */
.L_x_23:
[----:B--2---:R-:W-:Y:S01]  /*20f0*/  SHF.L.U32 R3, R13, 0x1f, RZ ;  /* 0x0000001f0d037819 */ /* 0x004fe200000006ff */
[----:B------:R-:W-:-:S03]  /*2100*/  NOP ;  /* 0x0000000000007918 */ /* 0x000fc60000000000 */
[----:B------:R-:W2:Y:S02]  /*2110*/  SYNCS.PHASECHK.TRANS64.TRYWAIT P0, [UR22+0xb0], R3 ;  /* 0x0000b003ff0075a7 */ /* 0x000ea40008001116 */
[----:B--2---:R-:W-:Y:S05]  /*2120*/  @!P0 BRA `(.L_x_29) ;  /* 0x0000007000148947 */ /* 0x004fea0003800000 */
.L_x_128:
[----:B------:R-:W2:Y:S01]  /*2130*/  LDS.128 R4, [UR22+0xf0] ;  /* 0x0000f016ff047984 */ /* 0x000ea20008000c00 */
[----:B------:R-:W-:Y:S01]  /*2140*/  UIADD3 UR4, UPT, UPT, UR22, 0xb8, URZ ;  /* 0x000000b816047890 */ /* 0x000fe2000fffe0ff */
[----:B------:R-:W-:Y:S01]  /*2150*/  ISETP.GE.AND P0, PT, R40, 0x1, PT ;  /* 0x000000012800780c */ /* 0x000fe20003f06270 */
[----:B------:R-:W-:Y:S01]  /*2160*/  @!PT LDS RZ, [RZ] ;  /* 0x00000000fffff984 */ /* 0x000fe20000000800 */
[----:B------:R-:W-:Y:S01]  /*2170*/  @!PT LDS RZ, [RZ] ;  /* 0x00000000fffff984 */ /* 0x000fe20000000800 */
[----:B------:R-:W-:Y:S01]  /*2180*/  @!PT LDS RZ, [RZ] ;  /* 0x00000000fffff984 */ /* 0x000fe20000000800 */
[----:B------:R-:W-:Y:S01]  /*2190*/  @!PT LDS RZ, [RZ] ;  /* 0x00000000fffff984 */ /* 0x000fe20000000800 */
[----:B------:R1:W-:Y:S06]  /*21a0*/  MEMBAR.ALL.CTA ;  /* 0x0000000000007992 */ /* 0x0003ec0000008000 */
[----:B-1----:R-:W1:Y:S01]  /*21b0*/  FENCE.VIEW.ASYNC.S ;  /* 0x00000000000073c6 */ /* 0x002e620000000000 */
[----:B------:R-:W-:-:S09]  /*21c0*/  UPRMT UR4, URZ, 0x654, UR4 ;  /* 0x00000654ff047896 */ /* 0x000fd20008000004 */
[----:B-1----:R-:W-:Y:S01]  /*21d0*/  SYNCS.ARRIVE.TRANS64.RED.A1T0 RZ, [UR4], RZ ;  /* 0x000000ffffff79a7 */ /* 0x002fe20008100404 */
[----:B--2---:R-:W-:-:S13]  /*21e0*/  LOP3.LUT P3, RZ, R6, 0x1, RZ, 0xc0, !PT ;  /* 0x0000000106ff7812 */ /* 0x004fda000786c0ff */
[----:B------:R-:W-:Y:S02]  /*21f0*/  @P3 MOV R12, R4 ;  /* 0x00000004000c3202 */ /* 0x000fe40000000f00 */
[----:B------:R-:W-:Y:S01]  /*2200*/  @P3 LOP3.LUT R11, R5, 0xffff, RZ, 0xc0, !PT ;  /* 0x0000ffff050b3812 */ /* 0x000fe200078ec0ff */
[----:B------:R-:W-:Y:S06]  /*2210*/  @!P0 BRA `(.L_x_30) ;  /* 0x0000000000b88947 */ /* 0x000fec0003800000 */
[----:B------:R-:W1:Y:S01]  /*2220*/  LDC.64 R4, c[0x0][0xb18] ;  /* 0x0002c600ff047b82 */ /* 0x000e620000000a00 */
[----:B----4-:R-:W-:-:S07]  /*2230*/  ISETP.NE.AND P2, PT, R40, 0x1, PT ;  /* 0x000000012800780c */ /* 0x010fce0003f45270 */
[----:B------:R-:W2:Y:S08]  /*2240*/  LDC.64 R6, c[0x0][0xb10] ;  /* 0x0002c400ff067b82 */ /* 0x000eb00000000a00 */
[----:B------:R-:W4:Y:S08]  /*2250*/  LDC R8, c[0x0][0xb20] ;  /* 0x0002c800ff087b82 */ /* 0x000f300000000800 */
[----:B------:R-:W3:Y:S01]  /*2260*/  LDC R9, c[0x0][0xb0c] ;  /* 0x0002c300ff097b82 */ /* 0x000ee20000000800 */
[----:B-1----:R-:W-:Y:S01]  /*2270*/  IMAD.HI.U32 R15, R0, R5, RZ ;  /* 0x00000005000f7227 */ /* 0x002fe200078e00ff */
[----:B------:R-:W-:-:S03]  /*2280*/  ISETP.NE.AND P0, PT, R4, 0x1, PT ;  /* 0x000000010400780c */ /* 0x000fc60003f05270 */
[----:B------:R-:W-:-:S03]  /*2290*/  IMAD.HI.U32 R5, R11, R5, RZ ;  /* 0x000000050b057227 */ /* 0x000fc600078e00ff */
[----:B------:R-:W1:Y:S01]  /*22a0*/  LDC.64 R2, c[0x0][0xb28] ;  /* 0x0002ca00ff027b82 */ /* 0x000e620000000a00 */
[----:B--2---:R-:W-:-:S04]  /*22b0*/  IMAD.HI.U32 R16, R10, R6, RZ ;  /* 0x000000060a107227 */ /* 0x004fc800078e00ff */
[----:B------:R-:W-:Y:S01]  /*22c0*/  IMAD.HI.U32 R17, R12, R6, RZ ;  /* 0x000000060c117227 */ /* 0x000fe200078e00ff */
[----:B------:R-:W-:Y:S02]  /*22d0*/  SHF.R.U32.HI R16, RZ, R7, R16 ;  /* 0x00000007ff107219 */ /* 0x000fe40000011610 */
[-C--:B----4-:R-:W-:Y:S02]  /*22e0*/  SHF.R.U32.HI R15, RZ, R8.reuse, R15 ;  /* 0x00000008ff0f7219 */ /* 0x090fe4000001160f */
[----:B------:R-:W-:Y:S02]  /*22f0*/  SHF.R.U32.HI R5, RZ, R8, R5 ;  /* 0x00000008ff057219 */ /* 0x000fe40000011605 */
[----:B------:R-:W-:Y:S02]  /*2300*/  SEL R15, R0, R15, !P0 ;  /* 0x0000000f000f7207 */ /* 0x000fe40004000000 */
[----:B------:R-:W-:Y:S02]  /*2310*/  SHF.R.U32.HI R17, RZ, R7, R17 ;  /* 0x00000007ff117219 */ /* 0x000fe40000011611 */
[----:B---3--:R-:W-:-:S02]  /*2320*/  ISETP.NE.AND P1, PT, R9, 0x1, PT ;  /* 0x000000010900780c */ /* 0x008fc40003f25270 */
[----:B------:R-:W-:Y:S02]  /*2330*/  SEL R5, R11, R5, !P0 ;  /* 0x000000050b057207 */ /* 0x000fe40004000000 */
[----:B------:R-:W-:Y:S02]  /*2340*/  SEL R16, R10, R16, !P1 ;  /* 0x000000100a107207 */ /* 0x000fe40004800000 */
[----:B------:R-:W-:Y:S01]  /*2350*/  SEL R17, R12, R17, !P1 ;  /* 0x000000110c117207 */ /* 0x000fe20004800000 */
[----:B-1----:R-:W-:-:S04]  /*2360*/  IMAD.HI.U32 R14, R15, R2, RZ ;  /* 0x000000020f0e7227 */ /* 0x002fc800078e00ff */
        /* <DEDUP_REMOVED lines=10> */
[----:B------:R-:W-:-:S04]  /*2410*/  @!P0 IMAD.HI.U32 R7, R17, R2, RZ ;  /* 0x0000000211078227 */ /* 0x000fc800078e00ff */
[----:B------:R-:W-:Y:S01]  /*2420*/  IMAD.MOV R2, RZ, RZ, -R6 ;  /* 0x000000ffff027224 */ /* 0x000fe200078e0a06 */
[----:B------:R-:W-:Y:S02]  /*2430*/  @!P0 SHF.R.U32.HI R3, RZ, R3, R7 ;  /* 0x00000003ff038219 */ /* 0x000fe40000011607 */
[----:B------:R-:W-:Y:S01]  /*2440*/  IADD3 R7, PT, PT, -R5, RZ, RZ ;  /* 0x000000ff05077210 */ /* 0x000fe20007ffe1ff */
[----:B------:R-:W-:Y:S01]  /*2450*/  IMAD R2, R40, R2, R5 ;  /* 0x0000000228027224 */ /* 0x000fe200078e0205 */
        /* <DEDUP_REMOVED lines=10> */
.L_x_30:
[----:B------:R-:W1:Y:S02]  /*2500*/  LDCU UR4, c[0x0][0xb30] ;  /* 0x00016600ff0477ac */ /* 0x000e640008000800 */
[----:B-1----:R-:W-:-:S09]  /*2510*/  UISETP.NE.AND UP0, UPT, UR4, 0x1, UPT ;  /* 0x000000010400788c */ /* 0x002fd2000bf05270 */
[----:B------:R-:W-:Y:S05]  /*2520*/  BRA.U UP0, `(.L_x_31) ;  /* 0x0000000100407547 */ /* 0x000fea000b800000 */
[----:B------:R-:W1:Y:S08]  /*2530*/  LDC.64 R4, c[0x0][0xb10] ;  /* 0x0002c400ff047b82 */ /* 0x000e700000000a00 */
[----:B------:R-:W2:Y:S08]  /*2540*/  LDC.64 R2, c[0x0][0xb18] ;  /* 0x0002c600ff027b82 */ /* 0x000eb00000000a00 */
[----:B------:R-:W3:Y:S08]  /*2550*/  LDC R6, c[0x0][0xb20] ;  /* 0x0002c800ff067b82 */ /* 0x000ef00000000800 */
[----:B------:R-:W4:Y:S01]  /*2560*/  LDC R7, c[0x0][0xb0c] ;  /* 0x0002c300ff077b82 */ /* 0x000f220000000800 */
[----:B-1----:R-:W-:-:S05]  /*2570*/  IMAD.HI.U32 R4, R12, R4, RZ ;  /* 0x000000040c047227 */ /* 0x002fca00078e00ff */
[----:B------:R-:W-:Y:S01]  /*2580*/  SHF.R.U32.HI R4, RZ, R5, R4 ;  /* 0x00000005ff047219 */ /* 0x000fe20000011604 */
[----:B--2---:R-:W-:Y:S01]  /*2590*/  IMAD.HI.U32 R3, R11, R3, RZ ;  /* 0x000000030b037227 */ /* 0x004fe200078e00ff */
[----:B------:R-:W-:-:S04]  /*25a0*/  ISETP.NE.AND P0, PT, R2, 0x1, PT ;  /* 0x000000010200780c */ /* 0x000fc80003f05270 */
[----:B---3--:R-:W-:-:S04]  /*25b0*/  SHF.R.U32.HI R3, RZ, R6, R3 ;  /* 0x00000006ff037219 */ /* 0x008fc80000011603 */
[----:B------:R-:W-:Y:S02]  /*25c0*/  SEL R3, R11, R3, !P0 ;  /* 0x000000030b037207 */ /* 0x000fe40004000000 */
[----:B----4-:R-:W-:-:S04]  /*25d0*/  ISETP.NE.AND P1, PT, R7, 0x1, PT ;  /* 0x000000010700780c */ /* 0x010fc80003f25270 */
[----:B------:R-:W-:-:S05]  /*25e0*/  SEL R4, R12, R4, !P1 ;  /* 0x000000040c047207 */ /* 0x000fca0004800000 */
[----:B------:R-:W-:Y:S02]  /*25f0*/  IMAD.IADD R5, R3, 0x1, -R4 ;  /* 0x0000000103057824 */ /* 0x000fe400078e0a04 */
[----:B------:R-:W-:Y:S02]  /*2600*/  IMAD.IADD R3, R4, 0x1, -R3 ;  /* 0x0000000104037824 */ /* 0x000fe400078e0a03 */
[----:B------:R-:W-:Y:S02]  /*2610*/  IMAD R12, R5, R7, R12 ;  /* 0x00000007050c7224 */ /* 0x000fe400078e020c */
[----:B------:R-:W-:-:S07]  /*2620*/  IMAD R11, R3, R2, R11 ;  /* 0x00000002030b7224 */ /* 0x000fce00078e020b */
.L_x_31:
[----:B------:R-:W-:Y:S01]  /*2630*/  UMOV UR20, UR31 ;  /* 0x0000001f00147c82 */ /* 0x000fe20008000000 */
[----:B------:R-:W-:Y:S01]  /*2640*/  PLOP3.LUT P0, PT, PT, PT, PT, 0x80, 0x8 ;  /* 0x000000000008781c */ /* 0x000fe20003f0f070 */
[----:B------:R-:W-:Y:S01]  /*2650*/  IMAD.IADD R17, R12, 0x1, R91 ;  /* 0x000000010c117824 */ /* 0x000fe200078e025b */
[----:B------:R-:W-:Y:S01]  /*2660*/  LOP3.LUT R13, R13, 0x1, RZ, 0x3c, !PT ;  /* 0x000000010d0d7812 */ /* 0x000fe200078e3cff */
[----:B------:R-:W-:Y:S01]  /*2670*/  IMAD.IADD R14, R11, 0x1, R90 ;  /* 0x000000010b0e7824 */ /* 0x000fe200078e025a */
[----:B------:R-:W-:Y:S09]  /*2680*/  @P3 BRA `(.L_x_32) ;  /* 0xffffffec00683947 */ /* 0x000ff2000383ffff */
[----:B------:R-:W-:Y:S01]  /*2690*/  UIADD3 UR22, UPT, UPT, UR22, 0x30, URZ ;  /* 0x0000003016167890 */ /* 0x000fe2000fffe0ff */
[----:B------:R-:W-:-:S03]  /*26a0*/  MOV R2, UR33 ;  /* 0x0000002100027c02 */ /* 0x000fc60008000f00 */
[----:B------:R-:W-:Y:S01]  /*26b0*/  ULEA UR4, UR32, UR22, 0x3 ;  /* 0x0000001620047291 */ /* 0x000fe2000f8e18ff */
[----:B------:R-:W-:-:S08]  /*26c0*/  SHF.L.U32 R2, R2, 0x1f, RZ ;  /* 0x0000001f02027819 */ /* 0x000fd000000006ff */
[----:B------:R-:W1:Y:S02]  /*26d0*/  SYNCS.PHASECHK.TRANS64.TRYWAIT P0, [UR4], R2 ;  /* 0x00000002ff0075a7 */ /* 0x000e640008001104 */
[----:B-1----:R-:W-:Y:S05]  /*26e0*/  @!P0 BRA `(.L_x_33) ;  /* 0x0000006800bc8947 */ /* 0x002fea0003800000 */
.L_x_130:
[----:B------:R-:W-:-:S04]  /*26f0*/  UIADD3 UR6, UPT, UPT, UR32, 0x1, URZ ;  /* 0x0000000120067890 */ /* 0x000fc8000fffe0ff */
[----:B------:R-:W-:-:S04]  /*2700*/  UISETP.NE.AND UP0, UPT, UR6, 0x6, UPT ;  /* 0x000000060600788c */ /* 0x000fc8000bf05270 */
[----:B------:R-:W-:Y:S02]  /*2710*/  USEL UR5, URZ, 0x1, UP0 ;  /* 0x00000001ff057887 */ /* 0x000fe40008000000 */
[----:B------:R-:W-:Y:S02]  /*2720*/  USEL UR6, UR6, URZ, UP0 ;  /* 0x000000ff06067287 */ /* 0x000fe40008000000 */
[----:B------:R-:W-:Y:S02]  /*2730*/  ULOP3.LUT UR5, UR33, UR5, URZ, 0x3c, !UPT ;  /* 0x0000000521057292 */ /* 0x000fe4000f8e3cff */
[----:B------:R-:W-:-:S04]  /*2740*/  ULEA UR4, UR6, UR22, 0x3 ;  /* 0x0000001606047291 */ /* 0x000fc8000f8e18ff */
[----:B-1----:R-:W-:-:S04]  /*2750*/  MOV R2, UR5 ;  /* 0x0000000500027c02 */ /* 0x002fc80008000f00 */
[----:B------:R-:W-:-:S04]  /*2760*/  SHF.L.U32 R2, R2, 0x1f, RZ ;  /* 0x0000001f02027819 */ /* 0x000fc800000006ff */
[----:B------:R-:W1:Y:S02]  /*2770*/  SYNCS.PHASECHK.TRANS64.TRYWAIT P0, [UR4], R2 ;  /* 0x00000002ff0075a7 */ /* 0x000e640008001104 */
[----:B-1----:R-:W-:Y:S05]  /*2780*/  @!P0 BRA `(.L_x_34) ;  /* 0x0000006800ac8947 */ /* 0x002fea0003800000 */
.L_x_132:
        /* <DEDUP_REMOVED lines=10> */
.L_x_134:
        /* <DEDUP_REMOVED lines=10> */
.L_x_136:
        /* <DEDUP_REMOVED lines=10> */
.L_x_138:
[----:B------:R-:W-:-:S04]  /*2970*/  UIADD3 UR6, UPT, UPT, UR6, 0x1, URZ ;  /* 0x0000000106067890 */ /* 0x000fc8000fffe0ff */
[----:B------:R-:W-:-:S04]  /*2980*/  UISETP.NE.AND UP0, UPT, UR6, 0x6, UPT ;  /* 0x000000060600788c */ /* 0x000fc8000bf05270 */
[----:B------:R-:W-:Y:S02]  /*2990*/  USEL UR4, URZ, 0x1, UP0 ;  /* 0x00000001ff047887 */ /* 0x000fe40008000000 */
[----:B------:R-:W-:Y:S02]  /*29a0*/  USEL UR6, UR6, URZ, UP0 ;  /* 0x000000ff06067287 */ /* 0x000fe40008000000 */
[----:B------:R-:W-:Y:S02]  /*29b0*/  ULOP3.LUT UR4, UR5, UR4, URZ, 0x3c, !UPT ;  /* 0x0000000405047292 */ /* 0x000fe4000f8e3cff */
[----:B------:R-:W-:-:S04]  /*29c0*/  ULEA UR6, UR6, UR22, 0x3 ;  /* 0x0000001606067291 */ /* 0x000fc8000f8e18ff */
[----:B-1----:R-:W-:Y:S02]  /*29d0*/  IMAD.U32 R2, RZ, RZ, UR4 ;  /* 0x00000004ff027e24 */ /* 0x002fe4000f8e00ff */
[----:B------:R-:W-:-:S03]  /*29e0*/  MOV R0, UR6 ;  /* 0x0000000600007c02 */ /* 0x000fc60008000f00 */
[----:B------:R-:W-:-:S07]  /*29f0*/  SHF.L.U32 R2, R2, 0x1f, RZ ;  /* 0x0000001f02027819 */ /* 0x000fce00000006ff */
.L_x_38:
[----:B-1----:R1:W2:Y:S02]  /*2a00*/  SYNCS.PHASECHK.TRANS64.TRYWAIT P0, [R0+URZ], R2 ;  /* 0x00000002000075a7 */ /* 0x0022a400080011ff */
[----:B--2---:R-:W-:Y:S05]  /*2a10*/  @!P0 NANOSLEEP.SYNCS 0x989680 ;  /* 0x009896800000895d */ /* 0x004fea0003900000 */
[----:B------:R-:W2:Y:S02]  /*2a20*/  @!P0 SYNCS.PHASECHK.TRANS64 P0, [R0+URZ], R2 ;  /* 0x00000002000085a7 */ /* 0x000ea400080010ff */
[----:B--2---:R-:W-:Y:S05]  /*2a30*/  @P0 EXIT ;  /* 0x000000000000094d */ /* 0x004fea0003800000 */
[----:B------:R-:W-:Y:S05]  /*2a40*/  BRA `(.L_x_38) ;  /* 0xfffffffc00ec7947 */ /* 0x000fea000383ffff */
.L_x_16:
[----:B------:R-:W-:-:S04]  /*2a50*/  UISETP.NE.AND UP1, UPT, UR45, URZ, UPT ;  /* 0x000000ff2d00728c */ /* 0x000fc8000bf25270 */
[----:B------:R-:W-:-:S09]  /*2a60*/  UISETP.NE.OR UP1, UPT, UR8, 0x1, UP1 ;  /* 0x000000010800788c */ /* 0x000fd20008f25670 */
[----:B------:R-:W-:Y:S05]  /*2a70*/  BRA.U UP1, `(.L_x_39) ;  /* 0x0000000101b07547 */ /* 0x000fea000b800000 */
[----:B------:R-:W-:Y:S01]  /*2a80*/  UMOV UR4, 0x400 ;  /* 0x0000040000047882 */ /* 0x000fe20000000000 */
[----:B------:R-:W-:Y:S01]  /*2a90*/  HFMA2 R3, -RZ, RZ, 0, 5.9604644775390625e-08 ;  /* 0x00000001ff037431 */ /* 0x000fe200000001ff */
[----:B------:R-:W-:Y:S01]  /*2aa0*/  ULEA UR45, UR45, UR4, 0x18 ;  /* 0x000000042d2d7291 */ /* 0x000fe2000f8ec0ff */
[----:B------:R-:W-:Y:S01]  /*2ab0*/  ISETP.NE.AND P0, PT, R2, RZ, PT ;  /* 0x000000ff0200720c */ /* 0x000fe20003f05270 */
[----:B------:R-:W-:Y:S02]  /*2ac0*/  IMAD.MOV.U32 R8, RZ, RZ, RZ ;  /* 0x000000ffff087224 */ /* 0x000fe400078e00ff */
[----:B------:R-:W-:Y:S02]  /*2ad0*/  UIADD3 UR6, UPT, UPT, UR45, 0xb8, URZ ;  /* 0x000000b82d067890 */ /* 0x000fe4000fffe0ff */
[----:B------:R-:W-:Y:S02]  /*2ae0*/  UIADD3 UR7, UPT, UPT, UR45, 0xb0, URZ ;  /* 0x000000b02d077890 */ /* 0x000fe4000fffe0ff */
[----:B------:R-:W-:-:S12]  /*2af0*/  UPRMT UR6, URZ, 0x654, UR6 ;  /* 0x00000654ff067896 */ /* 0x000fd80008000006 */
.L_x_42:
[----:B------:R-:W-:Y:S01]  /*2b00*/  SHF.L.U32 R6, R3, 0x1f, RZ ;  /* 0x0000001f03067819 */ /* 0x000fe200000006ff */
[----:B------:R-:W-:Y:S02]  /*2b10*/  IMAD.U32 R4, RZ, RZ, UR7 ;  /* 0x00000007ff047e24 */ /* 0x000fe4000f8e00ff */
[----:B------:R-:W-:Y:S01]  /*2b20*/  @!P0 IMAD.MOV.U32 R5, RZ, RZ, 0x10 ;  /* 0x00000010ff058424 */ /* 0x000fe200078e00ff */
[----:B------:R-:W1:Y:S02]  /*2b30*/  SYNCS.PHASECHK.TRANS64.TRYWAIT P1, [UR45+0xb8], R6 ;  /* 0x0000b806ff0075a7 */ /* 0x000e64000802112d */
[----:B------:R-:W-:-:S04]  /*2b40*/  PRMT R4, R2, 0x654, R4 ;  /* 0x0000065402047816 */ /* 0x000fc80000000004 */
[----:B------:R-:W-:Y:S01]  /*2b50*/  SEL R0, R4, R0, !P0 ;  /* 0x0000000004007207 */ /* 0x000fe20004000000 */
[----:B-1----:R-:W-:Y:S06]  /*2b60*/  @!P1 BRA `(.L_x_40) ;  /* 0x0000006800149947 */ /* 0x002fec0003800000 */
.L_x_140:
[----:B------:R-:W-:Y:S01]  /*2b70*/  UIADD3 UR4, UPT, UPT, UR45, 0xf0, URZ ;  /* 0x000000f02d047890 */ /* 0x000fe2000fffe0ff */
[----:B------:R2:W-:Y:S01]  /*2b80*/  @!P0 SYNCS.ARRIVE.TRANS64.RED RZ, [R0+URZ], R5 ;  /* 0x0000000500ff89a7 */ /* 0x0005e200080004ff */
[----:B------:R-:W-:Y:S01]  /*2b90*/  UIADD3 UR5, UPT, UPT, UR45, 0xb0, URZ ;  /* 0x000000b02d057890 */ /* 0x000fe2000fffe0ff */
[----:B------:R-:W-:-:S08]  /*2ba0*/  LOP3.LUT R3, R3, 0x1, RZ, 0x3c, !PT ;  /* 0x0000000103037812 */ /* 0x000fd000078e3cff */
[----:B------:R-:W-:Y:S06]  /*2bb0*/  UGETNEXTWORKID.BROADCAST [UR4], [UR5] ;  /* 0x00000000040073ca */ /* 0x000fec0008000100 */
[----:B--2---:R-:W-:-:S04]  /*2bc0*/  SHF.L.U32 R5, R8, 0x1f, RZ ;  /* 0x0000001f08057819 */ /* 0x004fc800000006ff */
[----:B------:R-:W2:Y:S02]  /*2bd0*/  SYNCS.PHASECHK.TRANS64.TRYWAIT P1, [UR45+0xb0], R5 ;  /* 0x0000b005ff0075a7 */ /* 0x000ea4000802112d */
[----:B--2---:R-:W-:Y:S05]  /*2be0*/  @!P1 BRA `(.L_x_41) ;  /* 0x00000068000c9947 */ /* 0x004fea0003800000 */
.L_x_142:
[----:B-1----:R-:W1:Y:S01]  /*2bf0*/  LDS.128 R4, [UR45+0xf0] ;  /* 0x0000f02dff047984 */ /* 0x002e620008000c00 */
[----:B------:R-:W-:Y:S01]  /*2c00*/  LOP3.LUT R8, R8, 0x1, RZ, 0x3c, !PT ;  /* 0x0000000108087812 */ /* 0x000fe200078e3cff */
[----:B------:R-:W-:Y:S01]  /*2c10*/  @!PT LDS RZ, [RZ] ;  /* 0x00000000fffff984 */ /* 0x000fe20000000800 */
[----:B------:R-:W-:Y:S01]  /*2c20*/  @!PT LDS RZ, [RZ] ;  /* 0x00000000fffff984 */ /* 0x000fe20000000800 */
[----:B------:R-:W-:Y:S01]  /*2c30*/  @!PT LDS RZ, [RZ] ;  /* 0x00000000fffff984 */ /* 0x000fe20000000800 */
[----:B------:R-:W-:Y:S01]  /*2c40*/  @!PT LDS RZ, [RZ] ;  /* 0x00000000fffff984 */ /* 0x000fe20000000800 */
[----:B------:R2:W-:Y:S06]  /*2c50*/  MEMBAR.ALL.CTA ;  /* 0x0000000000007992 */ /* 0x0005ec0000008000 */
[----:B--2---:R-:W2:Y:S02]  /*2c60*/  FENCE.VIEW.ASYNC.S ;  /* 0x00000000000073c6 */ /* 0x004ea40000000000 */
[----:B--2---:R-:W-:Y:S01]  /*2c70*/  SYNCS.ARRIVE.TRANS64.RED.A1T0 RZ, [UR6], RZ ;  /* 0x000000ffffff79a7 */ /* 0x004fe20008100406 */
[----:B-1----:R-:W-:-:S13]  /*2c80*/  LOP3.LUT P1, RZ, R6, 0x1, RZ, 0xc0, !PT ;  /* 0x0000000106ff7812 */ /* 0x002fda000782c0ff */
[----:B------:R-:W-:Y:S05]  /*2c90*/  @P1 BRA `(.L_x_42) ;  /* 0xfffffffc00981947 */ /* 0x000fea000383ffff */
[----:B------:R-:W-:-:S04]  /*2ca0*/  SHF.L.U32 R0, R3, 0x1f, RZ ;  /* 0x0000001f03007819 */ /* 0x000fc800000006ff */
[----:B------:R-:W1:Y:S02]  /*2cb0*/  SYNCS.PHASECHK.TRANS64 P0, [UR45+0xb8], R0 ;  /* 0x0000b800ff0075a7 */ /* 0x000e64000800102d */
[----:B-1----:R-:W-:Y:S05]  /*2cc0*/  @P0 EXIT ;  /* 0x000000000000094d */ /* 0x002fea0003800000 */
[----:B------:R-:W-:-:S07]  /*2cd0*/  MOV R0, UR45 ;  /* 0x0000002d00007c02 */ /* 0x000fce0008000f00 */
.L_x_43:
[----:B-1----:R-:W-:-:S04]  /*2ce0*/  SHF.L.U32 R2, R3, 0x1f, RZ ;  /* 0x0000001f03027819 */ /* 0x002fc800000006ff */
[----:B------:R1:W2:Y:S03]  /*2cf0*/  SYNCS.PHASECHK.TRANS64.TRYWAIT P0, [R0+URZ+0xb8], R2 ;  /* 0x0000b802000075a7 */ /* 0x0002a600080011ff */
[----:B--2---:R-:W-:Y:S05]  /*2d00*/  @!P0 NANOSLEEP.SYNCS 0x989680 ;  /* 0x009896800000895d */ /* 0x004fea0003900000 */
[----:B------:R-:W2:Y:S02]  /*2d10*/  @!P0 SYNCS.PHASECHK.TRANS64 P0, [R0+URZ+0xb8], R2 ;  /* 0x0000b802000085a7 */ /* 0x000ea400080010ff */
[----:B--2---:R-:W-:Y:S05]  /*2d20*/  @P0 EXIT ;  /* 0x000000000000094d */ /* 0x004fea0003800000 */
[----:B------:R-:W-:Y:S05]  /*2d30*/  BRA `(.L_x_43) ;  /* 0xfffffffc00e87947 */ /* 0x000fea000383ffff */
.L_x_39:
[----:B------:R-:W-:-:S09]  /*2d40*/  UISETP.NE.AND UP1, UPT, UR8, URZ, UPT ;  /* 0x000000ff0800728c */ /* 0x000fd2000bf25270 */
[----:B------:R-:W-:Y:S05]  /*2d50*/  BRA.U UP1, `(.L_x_44) ;  /* 0x0000000d01787547 */ /* 0x000fea000b800000 */
[----:B------:R-:W-:Y:S01]  /*2d60*/  UMOV UR4, 0x40 ;  /* 0x0000004000047882 */ /* 0x000fe20000000000 */
[----:B------:R-:W-:Y:S01]  /*2d70*/  NOP ;  /* 0x0000000000007918 */ /* 0x000fe20000000000 */
[----:B------:R-:W-:Y:S01]  /*2d80*/  ULEA UR4, UR45, UR4, 0x18 ;  /* 0x000000042d047291 */ /* 0x000fe2000f8ec0ff */
[----:B------:R-:W-:Y:S02]  /*2d90*/  UMOV UR5, 0x400 ;  /* 0x0000040000057882 */ /* 0x000fe40000000000 */
[----:B------:R-:W-:-:S06]  /*2da0*/  ULEA UR45, UR45, UR5, 0x18 ;  /* 0x000000052d2d7291 */ /* 0x000fcc000f8ec0ff */
[----:B------:R-:W1:Y:S02]  /*2db0*/  LDS.U8 R0, [UR4+0x1c] ;  /* 0x00001c04ff007984 */ /* 0x000e640008000000 */
[----:B-1----:R-:W-:-:S13]  /*2dc0*/  ISETP.NE.AND P0, PT, R0, RZ, PT ;  /* 0x000000ff0000720c */ /* 0x002fda0003f05270 */
[----:B------:R-:W-:Y:S05]  /*2dd0*/  @P0 BRA `(.L_x_45) ;  /* 0x0000000000580947 */ /* 0x000fea0003800000 */
[----:B------:R-:W-:-:S13]  /*2de0*/  ELECT P0, URZ, PT ;  /* 0x0000000000ff782f */ /* 0x000fda0003800000 */
[----:B------:R-:W-:Y:S05]  /*2df0*/  @!P0 BRA `(.L_x_46) ;  /* 0x0000000000608947 */ /* 0x000fea0003800000 */
[----:B------:R-:W-:Y:S01]  /*2e00*/  UMOV UR5, 0x10 ;  /* 0x0000001000057882 */ /* 0x000fe20000000000 */
[----:B------:R-:W-:Y:S01]  /*2e10*/  HFMA2 R0, -RZ, RZ, 0, 5.9604644775390625e-08 ;  /* 0x00000001ff007431 */ /* 0x000fe200000001ff */
[----:B------:R-:W-:-:S03]  /*2e20*/  MOV R2, 0xffff ;  /* 0x0000ffff00027802 */ /* 0x000fc60000000f00 */
[----:B------:R-:W-:Y:S04]  /*2e30*/  DEPBAR.LE SB1, 0x36 ;  /* 0x00009d800000791a */ /* 0x000fe80000000000 */
[----:B------:R-:W1:Y:S02]  /*2e40*/  UTCATOMSWS.FIND_AND_SET.ALIGN UP0, UR5, UR5 ;  /* 0x00000005000575e3 */ /* 0x000e640008000800 */
[----:B-1----:R-:W-:Y:S01]  /*2e50*/  MOV R3, UR5 ;  /* 0x0000000500037c02 */ /* 0x002fe20008000f00 */
[----:B------:R-:W-:Y:S06]  /*2e60*/  BRA.U UP0, `(.L_x_47) ;  /* 0x0000000100187547 */ /* 0x000fec000b800000 */
.L_x_48:
[----:B------:R-:W-:Y:S05]  /*2e70*/  NANOSLEEP 0x64 ;  /* 0x000000640000795d */ /* 0x000fea0003800000 */
[----:B------:R-:W-:-:S05]  /*2e80*/  UMOV UR5, 0x10 ;  /* 0x0000001000057882 */ /* 0x000fca0000000000 */
[----:B------:R-:W-:Y:S04]  /*2e90*/  DEPBAR.LE SB1, 0x36 ;  /* 0x00009d800000791a */ /* 0x000fe80000000000 */
[----:B------:R-:W1:Y:S02]  /*2ea0*/  UTCATOMSWS.FIND_AND_SET.ALIGN UP0, UR5, UR5 ;  /* 0x00000005000575e3 */ /* 0x000e640008000800 */
[----:B-1----:R-:W-:Y:S01]  /*2eb0*/  MOV R3, UR5 ;  /* 0x0000000500037c02 */ /* 0x002fe20008000f00 */
[----:B------:R-:W-:Y:S05]  /*2ec0*/  BRA.U !UP0, `(.L_x_48) ;  /* 0xfffffffd08e87547 */ /* 0x000fea000b83ffff */
.L_x_47:
[-C--:B------:R-:W-:Y:S02]  /*2ed0*/  SHF.L.U32 R2, R2, R3.reuse, RZ ;  /* 0x0000000302027219 */ /* 0x080fe400000006ff */
[----:B------:R-:W-:Y:S01]  /*2ee0*/  SHF.L.U32 R0, R0, R3, RZ ;  /* 0x0000000300007219 */ /* 0x000fe200000006ff */
[----:B------:R-:W-:Y:S02]  /*2ef0*/  IMAD.SHL.U32 R3, R3, 0x20, RZ ;  /* 0x0000002003037824 */ /* 0x000fe400078e00ff */
[----:B------:R1:W-:Y:S04]  /*2f00*/  ATOMS.OR RZ, [UR4+0x14], R2 ;  /* 0x00001402ffff798c */ /* 0x0003e8000b000004 */
[----:B------:R1:W-:Y:S04]  /*2f10*/  ATOMS.OR RZ, [UR4+0x18], R0 ;  /* 0x00001800ffff798c */ /* 0x0003e8000b000004 */
[----:B------:R1:W-:Y:S01]  /*2f20*/  STS [UR45+0x100], R3 ;  /* 0x00010003ff007988 */ /* 0x0003e2000800082d */
[----:B------:R-:W-:Y:S05]  /*2f30*/  BRA `(.L_x_46) ;  /* 0x0000000000107947 */ /* 0x000fea0003800000 */
.L_x_45:
[----:B------:R-:W-:Y:S02]  /*2f40*/  MOV R0, 0xffffffff ;  /* 0xffffffff00007802 */ /* 0x000fe40000000f00 */
[----:B------:R-:W-:-:S03]  /*2f50*/  MOV R2, 0x2f80 ;  /* 0x00002f8000027802 */ /* 0x000fc60000000f00 */
[----:B------:R1:W-:Y:S04]  /*2f60*/  STS [UR45+0x100], R0 ;  /* 0x00010000ff007988 */ /* 0x0003e8000800082d */
[----:B-1-3-5:R-:W-:Y:S05]  /*2f70*/  CALL.REL.NOINC `($__internal_1_$__cuda_sm10x_tcgen05_guardrail_trap_phase_invalid_during_alloc) ;  /* 0x0000006c001c7944 */ /* 0x02afea0003c00000 */
.L_x_46:
[----:B------:R-:W-:Y:S05]  /*2f80*/  WARPSYNC.ALL ;  /* 0x0000000000007948 */ /* 0x000fea0003800000 */
[----:B------:R-:W2:Y:S01]  /*2f90*/  S2UR UR6, SR_CgaCtaId ;  /* 0x00000000000679c3 */ /* 0x000ea20000008800 */
[----:B------:R-:W-:Y:S01]  /*2fa0*/  UMOV UR4, 0x400 ;  /* 0x0000040000047882 */ /* 0x000fe20000000000 */
[----:B------:R-:W-:-:S06]  /*2fb0*/  NOP ;  /* 0x0000000000007918 */ /* 0x000fcc0000000000 */
[----:B------:R-:W-:Y:S06]  /*2fc0*/  BAR.ARV 0x6, 0xa0 ;  /* 0x0182800000007b1d */ /* 0x000fec0000002000 */
[----:B------:R-:W-:Y:S01]  /*2fd0*/  IMAD.MOV.U32 R8, RZ, RZ, 0x1 ;  /* 0x00000001ff087424 */ /* 0x000fe200078e00ff */
[----:B------:R-:W-:Y:S01]  /*2fe0*/  UMOV UR15, URZ ;  /* 0x000000ff000f7c82 */ /* 0x000fe20008000000 */
[----:B------:R-:W-:Y:S01]  /*2ff0*/  UMOV UR14, URZ ;  /* 0x000000ff000e7c82 */ /* 0x000fe20008000000 */
[----:B------:R-:W-:Y:S01]  /*3000*/  UMOV UR24, 0x0 ;  /* 0x0000000000187882 */ /* 0x000fe20000000000 */
[----:B------:R-:W-:Y:S01]  /*3010*/  UMOV UR25, 0x8200490 ;  /* 0x0820049000197882 */ /* 0x000fe20000000000 */
[----:B------:R-:W-:Y:S01]  /*3020*/  UMOV UR22, 0x0 ;  /* 0x0000000000167882 */ /* 0x000fe20000000000 */
[----:B------:R-:W-:Y:S01]  /*3030*/  UMOV UR23, 0x8200490 ;  /* 0x0820049000177882 */ /* 0x000fe20000000000 */
[----:B------:R-:W-:Y:S01]  /*3040*/  UMOV UR20, 0x0 ;  /* 0x0000000000147882 */ /* 0x000fe20000000000 */
[----:B------:R-:W-:Y:S01]  /*3050*/  UMOV UR21, 0x8200490 ;  /* 0x0820049000157882 */ /* 0x000fe20000000000 */
[----:B------:R-:W-:Y:S01]  /*3060*/  UMOV UR18, 0x0 ;  /* 0x0000000000127882 */ /* 0x000fe20000000000 */
[----:B--2---:R-:W-:Y:S01]  /*3070*/  ULEA UR6, UR6, UR4, 0x18 ;  /* 0x0000000406067291 */ /* 0x004fe2000f8ec0ff */
[----:B------:R-:W2:Y:S03]  /*3080*/  LDCU.64 UR4, c[0x0][0x388] ;  /* 0x00007100ff0477ac */ /* 0x000ea60008000a00 */
[----:B------:R-:W-:-:S02]  /*3090*/  UIADD3 UR9, UPT, UPT, UR6, 0x8400, URZ ;  /* 0x0000840006097890 */ /* 0x000fc4000fffe0ff */
[----:B------:R-:W-:-:S03]  /*30a0*/  UIADD3 UR10, UPT, UPT, UR6, 0x20400, URZ ;  /* 0x00020400060a7890 */ /* 0x000fc6000fffe0ff */
[----:B------:R-:W1:Y:S01]  /*30b0*/  LDS R9, [UR6+0x100] ;  /* 0x00010006ff097984 */ /* 0x000e620008000800 */
[----:B------:R-:W-:Y:S02]  /*30c0*/  USHF.R.U32.HI UR9, URZ, 0x4, UR9 ;  /* 0x00000004ff097899 */ /* 0x000fe40008011609 */
[----:B------:R-:W-:Y:S02]  /*30d0*/  USHF.R.U32.HI UR10, URZ, 0x4, UR10 ;  /* 0x00000004ff0a7899 */ /* 0x000fe4000801160a */
[----:B------:R-:W-:Y:S02]  /*30e0*/  ULOP3.LUT UR9, UR9, 0x3fff, URZ, 0xc0, !UPT ;  /* 0x00003fff09097892 */ /* 0x000fe4000f8ec0ff */
[----:B------:R-:W-:Y:S02]  /*30f0*/  ULOP3.LUT UR10, UR10, 0x3fff, URZ, 0xc0, !UPT ;  /* 0x00003fff0a0a7892 */ /* 0x000fe4000f8ec0ff */
[----:B------:R-:W-:Y:S02]  /*3100*/  ULOP3.LUT UR9, UR9, 0x10000, URZ, 0xfc, !UPT ;  /* 0x0001000009097892 */ /* 0x000fe4000f8efcff */
[----:B--2---:R-:W-:-:S02]  /*3110*/  UIADD3 UR7, UPT, UPT, UR4, 0x3f, URZ ;  /* 0x0000003f04077890 */ /* 0x004fc4000fffe0ff */
[----:B------:R-:W-:Y:S02]  /*3120*/  ULOP3.LUT UR10, UR10, 0x10000, URZ, 0xfc, !UPT ;  /* 0x000100000a0a7892 */ /* 0x000fe4000f8efcff */
[----:B------:R-:W-:Y:S01]  /*3130*/  USHF.R.S32.HI UR4, URZ, 0x1f, UR7 ;  /* 0x0000001fff047899 */ /* 0x000fe20008011407 */
[----:B------:R-:W-:-:S03]  /*3140*/  UMOV UR19, 0x8200490 ;  /* 0x0820049000137882 */ /* 0x000fc60000000000 */
[----:B------:R-:W-:-:S04]  /*3150*/  ULEA.HI UR7, UR4, UR7, URZ, 0x6 ;  /* 0x0000000704077291 */ /* 0x000fc8000f8f30ff */
[----:B------:R-:W-:-:S03]  /*3160*/  USHF.R.S32.HI UR7, URZ, 0x6, UR7 ;  /* 0x00000006ff077899 */ /* 0x000fc60008011407 */
[----:B------:R-:W2:Y:S01]  /*3170*/  LDCU UR4, c[0x0][0x390] ;  /* 0x00007200ff0477ac */ /* 0x000ea20008000800 */
[----:B------:R-:W-:Y:S02]  /*3180*/  UIMAD UR7, UR7, UR5, URZ ;  /* 0x00000005070772a4 */ /* 0x000fe4000f8e02ff */
[----:B------:R-:W-:-:S04]  /*3190*/  UIADD3 UR5, UPT, UPT, UR6, 0xb8, URZ ;  /* 0x000000b806057890 */ /* 0x000fc8000fffe0ff */
[----:B------:R-:W-:Y:S01]  /*31a0*/  UPRMT UR5, URZ, 0x654, UR5 ;  /* 0x00000654ff057896 */ /* 0x000fe20008000005 */
[C---:B-1----:R-:W-:Y:S01]  /*31b0*/  VIADD R3, R9.reuse, 0x80 ;  /* 0x0000008009037836 */ /* 0x042fe20000000000 */
[----:B------:R-:W-:Y:S01]  /*31c0*/  LOP3.LUT R2, R9, 0xffff, RZ, 0xc0, !PT ;  /* 0x0000ffff09027812 */ /* 0x000fe200078ec0ff */
[----:B--2---:R-:W-:-:S03]  /*31d0*/  UIMAD UR4, UR7, UR4, URZ ;  /* 0x00000004070472a4 */ /* 0x004fc6000f8e02ff */
[----:B------:R-:W-:Y:S01]  /*31e0*/  LOP3.LUT R3, R3, 0xffff, RZ, 0xc0, !PT ;  /* 0x0000ffff03037812 */ /* 0x000fe200078ec0ff */
[----:B------:R-:W-:-:S04]  /*31f0*/  UIADD3 UR16, UPT, UPT, UR4, -0x1, URZ ;  /* 0xffffffff04107890 */ /* 0x000fc8000fffe0ff */
[----:B------:R1:W-:Y:S01]  /*3200*/  STL.64 [R1], R2 ;  /* 0x0000000201007387 */ /* 0x0003e20000100a00 */
[----:B------:R-:W-:Y:S01]  /*3210*/  UISETP.GE.AND UP2, UPT, UR4, 0x1, UPT ;  /* 0x000000010400788c */ /* 0x000fe2000bf46270 */
[----:B-1----:R-:W-:-:S10]  /*3220*/  CS2R R2, SRZ ;  /* 0x0000000000027805 */ /* 0x002fd4000001ff00 */
.L_x_55:
[----:B-1----:R-:W-:-:S04]  /*3230*/  SHF.L.U32 R4, R3, 0x1f, RZ ;  /* 0x0000001f03047819 */ /* 0x002fc800000006ff */
[----:B------:R-:W1:Y:S02]  /*3240*/  SYNCS.PHASECHK.TRANS64.TRYWAIT P0, [UR6+0xb0], R4 ;  /* 0x0000b004ff0075a7 */ /* 0x000e640008001106 */
[----:B-12-4-:R-:W-:Y:S05]  /*3250*/  @!P0 BRA `(.L_x_49) ;  /* 0x0000006000888947 */ /* 0x016fea0003800000 */
.L_x_144:
[----:B-1----:R-:W1:Y:S01]  /*3260*/  LDS.128 R4, [UR6+0xf0] ;  /* 0x0000f006ff047984 */ /* 0x002e620008000c00 */
[----:B------:R-:W-:Y:S01]  /*3270*/  ULEA UR8, UR15, UR6, 0x3 ;  /* 0x000000060f087291 */ /* 0x000fe2000f8e18ff */
[----:B------:R-:W-:Y:S01]  /*3280*/  SHF.L.U32 R0, R8, 0x1f, RZ ;  /* 0x0000001f08007819 */ /* 0x000fe200000006ff */
[----:B------:R-:W-:Y:S01]  /*3290*/  @!PT LDS RZ, [RZ] ;  /* 0x00000000fffff984 */ /* 0x000fe20000000800 */
[----:B------:R-:W-:Y:S01]  /*32a0*/  @!PT LDS RZ, [RZ] ;  /* 0x00000000fffff984 */ /* 0x000fe20000000800 */
[----:B------:R-:W-:Y:S01]  /*32b0*/  @!PT LDS RZ, [RZ] ;  /* 0x00000000fffff984 */ /* 0x000fe20000000800 */
[----:B------:R-:W-:Y:S01]  /*32c0*/  @!PT LDS RZ, [RZ] ;  /* 0x00000000fffff984 */ /* 0x000fe20000000800 */
[----:B------:R2:W-:Y:S06]  /*32d0*/  MEMBAR.ALL.CTA ;  /* 0x0000000000007992 */ /* 0x0005ec0000008000 */
[----:B--2---:R-:W2:Y:S02]  /*32e0*/  FENCE.VIEW.ASYNC.S ;  /* 0x00000000000073c6 */ /* 0x004ea40000000000 */
[----:B--2---:R-:W-:Y:S01]  /*32f0*/  SYNCS.ARRIVE.TRANS64.RED.A1T0 RZ, [UR5], RZ ;  /* 0x000000ffffff79a7 */ /* 0x004fe20008100405 */
[----:B------:R-:W2:Y:S01]  /*3300*/  SYNCS.PHASECHK.TRANS64.TRYWAIT P0, [UR8+0xd0], R0 ;  /* 0x0000d000ff0075a7 */ /* 0x000ea20008001108 */
[----:B-1----:R-:W-:Y:S01]  /*3310*/  LOP3.LUT P3, RZ, R6, 0x1, RZ, 0xc0, !PT ;  /* 0x0000000106ff7812 */ /* 0x002fe2000786c0ff */
[----:B--2---:R-:W-:-:S12]  /*3320*/  @!P0 BRA `(.L_x_50) ;  /* 0x00000060006c8947 */ /* 0x004fd80003800000 */
.L_x_146:
[----:B------:R-:W-:Y:S05]  /*3330*/  BRA.U !UP2, `(.L_x_51) ;  /* 0x000000010af07547 */ /* 0x000fea000b800000 */
[----:B-1----:R-:W-:Y:S01]  /*3340*/  IMAD.U32 R0, RZ, RZ, UR15 ;  /* 0x0000000fff007e24 */ /* 0x002fe2000f8e00ff */
[----:B------:R-:W-:-:S04]  /*3350*/  ULEA UR4, UR14, UR6, 0x3 ;  /* 0x000000060e047291 */ /* 0x000fc8000f8e18ff */
[----:B------:R-:W-:-:S05]  /*3360*/  LEA R0, R0, R1, 0x2 ;  /* 0x0000000100007211 */ /* 0x000fca00078e10ff */
[----:B------:R1:W5:Y:S01]  /*3370*/  LDL R4, [R0] ;  /* 0x0000000000047983 */ /* 0x0003620000100800 */
[----:B------:R-:W-:Y:S01]  /*3380*/  UPLOP3.LUT UP3, UPT, UPT, UPT, UPT, 0x40, 0x4 ;  /* 0x000000000004789c */ /* 0x000fe20003f6e870 */
[----:B------:R-:W-:Y:S01]  /*3390*/  UMOV UR13, UR16 ;  /* 0x00000010000d7c82 */ /* 0x000fe20008000000 */
[----:B------:R-:W-:Y:S01]  /*33a0*/  UMOV UR12, UR14 ;  /* 0x0000000e000c7c82 */ /* 0x000fe20008000000 */
[----:B-1----:R-:W-:-:S04]  /*33b0*/  SHF.L.U32 R0, R2, 0x1f, RZ ;  /* 0x0000001f02007819 */ /* 0x002fc800000006ff */
[----:B------:R1:W2:Y:S04]  /*33c0*/  SYNCS.PHASECHK.TRANS64.TRYWAIT P2, [UR4], R0 ;  /* 0x00000000ff0075a7 */ /* 0x0002a80008041104 */
.L_x_54:
[----:B----4-:R-:W-:Y:S01]  /*33d0*/  ULEA UR7, UR12, UR6, 0x3 ;  /* 0x000000060c077291 */ /* 0x010fe2000f8e18ff */
[----:B-12---:R-:W-:Y:S11]  /*33e0*/  @P2 BRA `(.L_x_52) ;  /* 0x00000000000c2947 */ /* 0x006ff60003800000 */
[----:B------:R-:W-:Y:S04]  /*33f0*/  SHF.L.U32 R5, R2, 0x1f, RZ ;  /* 0x0000001f02057819 */ /* 0x000fe800000006ff */
[----:B------:R-:W2:Y:S02]  /*3400*/  SYNCS.PHASECHK.TRANS64.TRYWAIT P0, [UR7], R5 ;  /* 0x00000005ff0075a7 */ /* 0x000ea40008001107 */
[----:B--2---:R-:W-:Y:S05]  /*3410*/  @!P0 BRA `(.L_x_53) ;  /* 0x0000006000488947 */ /* 0x004fea0003800000 */
.L_x_52:
[----:B------:R-:W-:Y:S01]  /*3420*/  UISETP.NE.AND UP0, UPT, UR13, URZ, UPT ;  /* 0x000000ff0d00728c */ /* 0x000fe2000bf05270 */
[----:B------:R-:W-:Y:S01]  /*3430*/  PLOP3.LUT P2, PT, PT, PT, PT, 0x80, 0x8 ;  /* 0x000000000008781c */ /* 0x000fe20003f4f070 */
[----:B------:R-:W-:Y:S01]  /*3440*/  UIADD3 UR14, UPT, UPT, UR12, 0x1, URZ ;  /* 0x000000010c0e7890 */ /* 0x000fe2000fffe0ff */
[----:B------:R-:W-:Y:S03]  /*3450*/  ELECT P1, URZ, PT ;  /* 0x0000000000ff782f */ /* 0x000fe60003820000 */
[----:B------:R-:W-:Y:S01]  /*3460*/  UISETP.NE.AND UP1, UPT, UR14, 0x6, UPT ;  /* 0x000000060e00788c */ /* 0x000fe2000bf25270 */
[----:B------:R-:W-:Y:S01]  /*3470*/  PLOP3.LUT P0, PT, PT, PT, UP0, 0x80, 0x8 ;  /* 0x000000000008781c */ /* 0x000fe20003f0f008 */
[----:B------:R-:W-:Y:S02]  /*3480*/  ULEA UR26, UR12, UR10, 0xa ;  /* 0x0000000a0c1a7291 */ /* 0x000fe4000f8e50ff */
[----:B------:R-:W-:Y:S02]  /*3490*/  USEL UR11, URZ, 0x1, UP1 ;  /* 0x00000001ff0b7887 */ /* 0x000fe40008800000 */
[----:B------:R-:W-:Y:S02]  /*34a0*/  USEL UR14, UR14, URZ, UP1 ;  /* 0x000000ff0e0e7287 */ /* 0x000fe40008800000 */
[----:B------:R-:W-:Y:S02]  /*34b0*/  ULEA UR28, UR12, UR9, 0xa ;  /* 0x000000090c1c7291 */ /* 0x000fe4000f8e50ff */
[----:B------:R-:W-:Y:S01]  /*34c0*/  @UP0 ULEA UR4, UR14, UR6, 0x3 ;  /* 0x000000060e040291 */ /* 0x000fe2000f8e18ff */
[----:B------:R-:W-:Y:S01]  /*34d0*/  LOP3.LUT R2, R2, UR11, RZ, 0x3c, !PT ;  /* 0x0000000b02027c12 */ /* 0x000fe2000f8e3cff */
[----:B------:R-:W-:Y:S02]  /*34e0*/  UIADD3 UR36, UPT, UPT, UR26, 0x2, URZ ;  /* 0x000000021a247890 */ /* 0x000fe4000fffe0ff */
[----:B------:R-:W-:Y:S01]  /*34f0*/  UIADD3 UR34, UPT, UPT, UR28, 0x2, URZ ;  /* 0x000000021c227890 */ /* 0x000fe2000fffe0ff */
[----:B-1----:R-:W-:Y:S01]  /*3500*/  @P0 SHF.L.U32 R0, R2, 0x1f, RZ ;  /* 0x0000001f02000819 */ /* 0x002fe200000006ff */
[----:B------:R-:W-:Y:S02]  /*3510*/  UIADD3 UR32, UPT, UPT, UR26, 0x4, URZ ;  /* 0x000000041a207890 */ /* 0x000fe4000fffe0ff */
[----:B------:R-:W-:Y:S01]  /*3520*/  UIADD3 UR30, UPT, UPT, UR28, 0x4, URZ ;  /* 0x000000041c1e7890 */ /* 0x000fe2000fffe0ff */
[----:B------:R4:W1:Y:S01]  /*3530*/  @P0 SYNCS.PHASECHK.TRANS64.TRYWAIT P2, [UR4], R0 ;  /* 0x00000000ff0005a7 */ /* 0x0008620008041104 */
[----:B------:R-:W-:Y:S02]  /*3540*/  ELECT P0, URZ, PT ;  /* 0x0000000000ff782f */ /* 0x000fe40003800000 */
[C---:B-----5:R-:W-:Y:S01]  /*3550*/  @P1 R2UR.BROADCAST UR4, R4.reuse ;  /* 0x00000000040412ca */ /* 0x060fe200008e0000 */
[----:B------:R-:W-:Y:S10]  /*3560*/  UIADD3 UR7, UPT, UPT, UR7, 0x30, URZ ;  /* 0x0000003007077890 */ /* 0x000ff4000fffe0ff */
[C---:B------:R-:W-:Y:S02]  /*3570*/  @P0 R2UR.BROADCAST UR11, R4.reuse ;  /* 0x00000000040b02ca */ /* 0x040fe400008e0000 */
[----:B------:R-:W-:Y:S01]  /*3580*/  ELECT P0, URZ, PT ;  /* 0x0000000000ff782f */ /* 0x000fe20003800000 */
[----:B------:R-:W-:Y:S01]  /*3590*/  UMOV UR27, 0x40004040 ;  /* 0x40004040001b7882 */ /* 0x000fe20000000000 */
[----:B------:R-:W-:Y:S01]  /*35a0*/  UMOV UR29, 0x40004040 ;  /* 0x40004040001d7882 */ /* 0x000fe20000000000 */
[----:B------:R-:W-:Y:S01]  /*35b0*/  UMOV UR37, 0x40004040 ;  /* 0x4000404000257882 */ /* 0x000fe20000000000 */
[----:B------:R-:W-:Y:S01]  /*35c0*/  UMOV UR35, 0x40004040 ;  /* 0x4000404000237882 */ /* 0x000fe20000000000 */
[----:B------:R-:W-:Y:S01]  /*35d0*/  UMOV UR33, 0x40004040 ;  /* 0x4000404000217882 */ /* 0x000fe20000000000 */
[----:B------:R-:W-:Y:S01]  /*35e0*/  UMOV UR31, 0x40004040 ;  /* 0x40004040001f7882 */ /* 0x000fe20000000000 */
[----:B------:R-:W-:Y:S01]  /*35f0*/  UMOV UR12, UR14 ;  /* 0x0000000e000c7c82 */ /* 0x000fe20008000000 */
[----:B------:R2:W-:Y:S01]  /*3600*/  UTCHMMA gdesc[UR28], gdesc[UR26], tmem[UR4], tmem[UR24], idesc[UR25], UP3 ;  /* 0x00ff181a1c0075ea */ /* 0x0005e20009800004 */
[----:B------:R-:W-:Y:S02]  /*3610*/  UPLOP3.LUT UP3, UPT, UPT, UPT, UPT, 0x80, 0x8 ;  /* 0x000000000008789c */ /* 0x000fe40003f6f070 */
[----:B------:R3:W-:Y:S01]  /*3620*/  UTCHMMA gdesc[UR34], gdesc[UR36], tmem[UR11], tmem[UR22], idesc[UR23], UPT ;  /* 0x00ff1624220075ea */ /* 0x0007e2000b80000b */
[----:B--2---:R-:W-:Y:S01]  /*3630*/  UIADD3 UR26, UPT, UPT, UR26, 0x6, URZ ;  /* 0x000000061a1a7890 */ /* 0x004fe2000fffe0ff */
[C---:B------:R-:W-:Y:S02]  /*3640*/  @P0 R2UR.BROADCAST UR4, R4.reuse ;  /* 0x00000000040402ca */ /* 0x040fe400008e0000 */
[----:B------:R-:W-:Y:S11]  /*3650*/  ELECT P0, URZ, PT ;  /* 0x0000000000ff782f */ /* 0x000ff60003800000 */
[----:B------:R-:W-:Y:S02]  /*3660*/  @!UPT UIADD3 URZ, UPT, UPT, URZ, URZ, URZ ;  /* 0x000000fffffff290 */ /* 0x000fe4000fffe0ff */
[----:B---3--:R-:W-:Y:S01]  /*3670*/  @P0 R2UR.BROADCAST UR11, R4 ;  /* 0x00000000040b02ca */ /* 0x008fe200008e0000 */
[----:B------:R-:W-:Y:S01]  /*3680*/  UIADD3 UR28, UPT, UPT, UR28, 0x6, URZ ;  /* 0x000000061c1c7890 */ /* 0x000fe2000fffe0ff */
[----:B------:R2:W-:Y:S11]  /*3690*/  UTCHMMA gdesc[UR30], gdesc[UR32], tmem[UR4], tmem[UR20], idesc[UR21], UPT ;  /* 0x00ff14201e0075ea */ /* 0x0005f6000b800004 */
[----:B------:R4:W-:Y:S01]  /*36a0*/  UTCHMMA gdesc[UR28], gdesc[UR26], tmem[UR11], tmem[UR18], idesc[UR19], UPT ;  /* 0x00ff121a1c0075ea */ /* 0x0009e2000b80000b */
[----:B------:R4:W-:Y:S01]  /*36b0*/  UTCBAR [UR7], URZ ;  /* 0x000000ff070073e9 */ /* 0x0009e200080000ff */
[----:B--2---:R-:W-:Y:S02]  /*36c0*/  UIADD3 UR4, UPT, UPT, UR13, 0x1, URZ ;  /* 0x000000010d047890 */ /* 0x004fe4000fffe0ff */
[----:B------:R-:W-:Y:S02]  /*36d0*/  UIADD3 UR13, UPT, UPT, UR13, -0x1, URZ ;  /* 0xffffffff0d0d7890 */ /* 0x000fe4000fffe0ff */
[----:B------:R-:W-:Y:S09]  /*36e0*/  UISETP.GT.U32.AND UP0, UPT, UR4, 0x1, UPT ;  /* 0x000000010400788c */ /* 0x000ff2000bf04070 */
[----:B------:R-:W-:Y:S05]  /*36f0*/  BRA.U UP0, `(.L_x_54) ;  /* 0xfffffffd00347547 */ /* 0x000fea000b83ffff */
.L_x_51:
[----:B------:R-:W-:Y:S01]  /*3700*/  UIADD3 UR15, UPT, UPT, UR15, 0x1, URZ ;  /* 0x000000010f0f7890 */ /* 0x000fe2000fffe0ff */
[----:B------:R-:W-:Y:S01]  /*3710*/  LOP3.LUT R3, R3, 0x1, RZ, 0x3c, !PT ;  /* 0x0000000103037812 */ /* 0x000fe200078e3cff */
[----:B------:R-:W-:Y:S02]  /*3720*/  UIADD3 UR8, UPT, UPT, UR8, 0xc0, URZ ;  /* 0x000000c008087890 */ /* 0x000fe4000fffe0ff */
[----:B------:R-:W-:-:S04]  /*3730*/  UISETP.NE.AND UP0, UPT, UR15, 0x2, UPT ;  /* 0x000000020f00788c */ /* 0x000fc8000bf05270 */
[----:B------:R-:W-:Y:S02]  /*3740*/  USEL UR4, URZ, 0x1, UP0 ;  /* 0x00000001ff047887 */ /* 0x000fe40008000000 */
[----:B------:R-:W-:Y:S01]  /*3750*/  USEL UR15, UR15, URZ, UP0 ;  /* 0x000000ff0f0f7287 */ /* 0x000fe20008000000 */
[----:B------:R2:W-:Y:S03]  /*3760*/  UTCBAR [UR8], URZ ;  /* 0x000000ff080073e9 */ /* 0x0005e600080000ff */
[----:B------:R-:W-:Y:S01]  /*3770*/  LOP3.LUT R8, R8, UR4, RZ, 0x3c, !PT ;  /* 0x0000000408087c12 */ /* 0x000fe2000f8e3cff */
[----:B------:R-:W-:Y:S07]  /*3780*/  @P3 BRA `(.L_x_55) ;  /* 0xfffffff800a83947 */ /* 0x000fee000383ffff */
[----:B------:R-:W3:Y:S01]  /*3790*/  S2UR UR4, SR_CgaCtaId ;  /* 0x00000000000479c3 */ /* 0x000ee20000008800 */
[----:B------:R-:W-:Y:S01]  /*37a0*/  ELECT P0, URZ, PT ;  /* 0x0000000000ff782f */ /* 0x000fe20003800000 */
[----:B-1--4-:R-:W-:Y:S01]  /*37b0*/  IMAD.MOV.U32 R0, RZ, RZ, 0x1 ;  /* 0x00000001ff007424 */ /* 0x012fe200078e00ff */
[----:B------:R-:W-:Y:S01]  /*37c0*/  UIADD3 UR6, UPT, UPT, UR6, 0xd0, URZ ;  /* 0x000000d006067890 */ /* 0x000fe2000fffe0ff */
[----:B------:R-:W-:Y:S01]  /*37d0*/  SHF.L.U32 R2, R8, 0x1f, RZ ;  /* 0x0000001f08027819 */ /* 0x000fe200000006ff */
[----:B------:R-:W-:-:S03]  /*37e0*/  UMOV UR5, 0x40 ;  /* 0x0000004000057882 */ /* 0x000fc60000000000 */
[----:B------:R-:W-:Y:S01]  /*37f0*/  UVIRTCOUNT.DEALLOC.SMPOOL 0x80 ;  /* 0x000000800000784c */ /* 0x000fe20000000000 */
[----:B---3--:R-:W-:Y:S02]  /*3800*/  ULEA UR4, UR4, UR5, 0x18 ;  /* 0x0000000504047291 */ /* 0x008fe4000f8ec0ff */
[----:B------:R-:W-:-:S07]  /*3810*/  ULEA UR5, UR15, UR6, 0x3 ;  /* 0x000000060f057291 */ /* 0x000fce000f8e18ff */
[----:B------:R1:W-:Y:S02]  /*3820*/  @P0 STS.U8 [UR4+0x1c], R0 ;  /* 0x00001c00ff000988 */ /* 0x0003e40008000004 */
[----:B------:R-:W3:Y:S02]  /*3830*/  SYNCS.PHASECHK.TRANS64.TRYWAIT P0, [UR5], R2 ;  /* 0x00000002ff0075a7 */ /* 0x000ee40008001105 */
[----:B-1-3--:R-:W-:Y:S05]  /*3840*/  @!P0 BRA `(.L_x_56) ;  /* 0x0000005c00548947 */ /* 0x00afea0003800000 */
.L_x_149:
[----:B------:R-:W-:-:S04]  /*3850*/  UIADD3 UR7, UPT, UPT, UR15, 0x1, URZ ;  /* 0x000000010f077890 */ /* 0x000fc8000fffe0ff */
[----:B------:R-:W-:-:S04]  /*3860*/  UISETP.NE.AND UP0, UPT, UR7, 0x2, UPT ;  /* 0x000000020700788c */ /* 0x000fc8000bf05270 */
[----:B------:R-:W-:Y:S02]  /*3870*/  USEL UR5, URZ, 0x1, UP0 ;  /* 0x00000001ff057887 */ /* 0x000fe40008000000 */
[----:B------:R-:W-:-:S04]  /*3880*/  USEL UR7, UR7, URZ, UP0 ;  /* 0x000000ff07077287 */ /* 0x000fc80008000000 */
[----:B------:R-:W-:Y:S01]  /*3890*/  ULEA UR7, UR7, UR6, 0x3 ;  /* 0x0000000607077291 */ /* 0x000fe2000f8e18ff */
[----:B-1----:R-:W-:-:S04]  /*38a0*/  LOP3.LUT R2, R8, UR5, RZ, 0x3c, !PT ;  /* 0x0000000508027c12 */ /* 0x002fc8000f8e3cff */
[----:B------:R-:W-:-:S04]  /*38b0*/  SHF.L.U32 R2, R2, 0x1f, RZ ;  /* 0x0000001f02027819 */ /* 0x000fc800000006ff */
[----:B------:R-:W1:Y:S02]  /*38c0*/  SYNCS.PHASECHK.TRANS64.TRYWAIT P0, [UR7], R2 ;  /* 0x00000002ff0075a7 */ /* 0x000e640008001107 */
[----:B-1----:R-:W-:Y:S05]  /*38d0*/  @!P0 BRA `(.L_x_57) ;  /* 0x0000005c00488947 */ /* 0x002fea0003800000 */
.L_x_151:
[----:B------:R-:W-:Y:S01]  /*38e0*/  NOP ;  /* 0x0000000000007918 */ /* 0x000fe20000000000 */
[----:B-1----:R-:W1:Y:S01]  /*38f0*/  LDS R0, [UR4+0x14] ;  /* 0x00001404ff007984 */ /* 0x002e620008000800 */
[----:B------:R-:W-:Y:S01]  /*3900*/  LOP3.LUT R3, R9, 0xffff, RZ, 0xc0, !PT ;  /* 0x0000ffff09037812 */ /* 0x000fe200078ec0ff */
[----:B------:R-:W-:-:S03]  /*3910*/  IMAD.MOV.U32 R2, RZ, RZ, 0xffff ;  /* 0x0000ffffff027424 */ /* 0x000fc600078e00ff */
[----:B------:R-:W-:-:S04]  /*3920*/  SHF.R.U32.HI R3, RZ, 0x5, R3 ;  /* 0x00000005ff037819 */ /* 0x000fc80000011603 */
[----:B------:R-:W-:-:S04]  /*3930*/  SHF.L.U32 R2, R2, R3, RZ ;  /* 0x0000000302027219 */ /* 0x000fc800000006ff */
[----:B-1----:R-:W-:-:S04]  /*3940*/  LOP3.LUT R0, R0, R2, RZ, 0xc0, !PT ;  /* 0x0000000200007212 */ /* 0x002fc800078ec0ff */
[----:B------:R-:W-:Y:S01]  /*3950*/  ISETP.NE.AND P0, PT, R0, R2, PT ;  /* 0x000000020000720c */ /* 0x000fe20003f05270 */
[----:B------:R-:W-:-:S05]  /*3960*/  IMAD.MOV.U32 R0, RZ, RZ, 0x1 ;  /* 0x00000001ff007424 */ /* 0x000fca00078e00ff */
[----:B------:R-:W-:-:S07]  /*3970*/  SHF.L.U32 R0, R0, R3, RZ ;  /* 0x0000000300007219 */ /* 0x000fce00000006ff */
[----:B------:R-:W-:Y:S05]  /*3980*/  @P0 BRA `(.L_x_58) ;  /* 0x00000000005c0947 */ /* 0x000fea0003800000 */
[----:B------:R-:W1:Y:S02]  /*3990*/  LDS R3, [UR4+0x18] ;  /* 0x00001804ff037984 */ /* 0x000e640008000800 */
[----:B-1----:R-:W-:-:S04]  /*39a0*/  LOP3.LUT R3, R3, R0, RZ, 0xc0, !PT ;  /* 0x0000000003037212 */ /* 0x002fc800078ec0ff */
[----:B------:R-:W-:-:S13]  /*39b0*/  ISETP.NE.AND P0, PT, R3, R0, PT ;  /* 0x000000000300720c */ /* 0x000fda0003f05270 */
[----:B------:R-:W-:Y:S05]  /*39c0*/  @P0 BRA `(.L_x_59) ;  /* 0x0000000000400947 */ /* 0x000fea0003800000 */
[----:B--2---:R-:W-:Y:S01]  /*39d0*/  R2UR UR8, R2 ;  /* 0x00000000020872ca */ /* 0x004fe200000e0000 */
[----:B------:R-:W1:Y:S01]  /*39e0*/  S2R R3, SR_LANEID ;  /* 0x0000000000037919 */ /* 0x000e620000000000 */
[----:B------:R-:W-:Y:S01]  /*39f0*/  LOP3.LUT R0, RZ, R0, RZ, 0x33, !PT ;  /* 0x00000000ff007212 */ /* 0x000fe200078e33ff */
[----:B------:R-:W-:Y:S02]  /*3a00*/  VOTEU.ANY UR7, UPT, PT ;  /* 0x0000000000077886 */ /* 0x000fe400038e0100 */
[----:B------:R-:W-:Y:S01]  /*3a10*/  UFLO.U32 UR7, UR7 ;  /* 0x00000007000772bd */ /* 0x000fe200080e0000 */
[----:B------:R-:W2:Y:S07]  /*3a20*/  REDUX UR5, R0 ;  /* 0x00000000000573c4 */ /* 0x000eae0000000000 */
[----:B------:R-:W-:-:S06]  /*3a30*/  ULOP3.LUT UR8, URZ, UR8, URZ, 0x33, !UPT ;  /* 0x00000008ff087292 */ /* 0x000fcc000f8e33ff */
[----:B------:R-:W-:-:S04]  /*3a40*/  IMAD.U32 R2, RZ, RZ, UR8 ;  /* 0x00000008ff027e24 */ /* 0x000fc8000f8e00ff */
[----:B------:R-:W3:Y:S02]  /*3a50*/  REDUX UR6, R2 ;  /* 0x00000000020673c4 */ /* 0x000ee40000000000 */
[----:B------:R4:W-:Y:S01]  /*3a60*/  UTCATOMSWS.AND URZ, UR8 ;  /* 0x0000000800ff79e3 */ /* 0x0009e20008000000 */
[----:B--2---:R-:W-:Y:S01]  /*3a70*/  IMAD.U32 R0, RZ, RZ, UR5 ;  /* 0x00000005ff007e24 */ /* 0x004fe2000f8e00ff */
[----:B-1----:R-:W-:Y:S01]  /*3a80*/  ISETP.EQ.U32.AND P0, PT, R3, UR7, PT ;  /* 0x0000000703007c0c */ /* 0x002fe2000bf02070 */
[----:B---3--:R-:W-:-:S12]  /*3a90*/  IMAD.U32 R2, RZ, RZ, UR6 ;  /* 0x00000006ff027e24 */ /* 0x008fd8000f8e00ff */
[----:B------:R4:W-:Y:S04]  /*3aa0*/  @P0 ATOMS.AND RZ, [UR4+0x14], R2 ;  /* 0x00001402ffff098c */ /* 0x0009e8000a800004 */
[----:B------:R4:W-:Y:S01]  /*3ab0*/  @P0 ATOMS.AND RZ, [UR4+0x18], R0 ;  /* 0x00001800ffff098c */ /* 0x0009e2000a800004 */
[----:B------:R-:W-:Y:S05]  /*3ac0*/  BRA `(.L_x_60) ;  /* 0x0000000000147947 */ /* 0x000fea0003800000 */
.L_x_59:
[----:B------:R-:W-:Y:S02]  /*3ad0*/  MOV R2, 0x3af0 ;  /* 0x00003af000027802 */ /* 0x000fe40000000f00 */
[----:B--2--5:R-:W-:Y:S05]  /*3ae0*/  CALL.REL.NOINC `($__internal_0_$__cuda_sm10x_tcgen05_guardrail_trap_col_being_dealloced_not_returned_by_alloc) ;  /* 0x0000006000347944 */ /* 0x024fea0003c00000 */
[----:B------:R-:W-:Y:S05]  /*3af0*/  BRA `(.L_x_60) ;  /* 0x0000000000087947 */ /* 0x000fea0003800000 */
.L_x_58:
[----:B------:R-:W-:Y:S02]  /*3b00*/  MOV R2, 0x3b20 ;  /* 0x00003b2000027802 */ /* 0x000fe40000000f00 */
[----:B--2--5:R-:W-:Y:S05]  /*3b10*/  CALL.REL.NOINC `($__internal_2_$__cuda_sm10x_tcgen05_guardrail_trap_unallocated_columns_being_dealloced) ;  /* 0x0000006000407944 */ /* 0x024fea0003c00000 */
.L_x_60:
[----:B------:R-:W-:Y:S01]  /*3b20*/  NOP ;  /* 0x0000000000007918 */ /* 0x000fe20000000000 */
[----:B----4-:R-:W-:Y:S05]  /*3b30*/  EXIT ;  /* 0x000000000000794d */ /* 0x010fea0003800000 */
.L_x_44:
[----:B------:R-:W-:-:S09]  /*3b40*/  UISETP.NE.OR UP2, UPT, UR8, 0x3, !UP2 ;  /* 0x000000030800788c */ /* 0x000fd2000d745670 */
[----:B------:R-:W-:Y:S05]  /*3b50*/  BRA.U UP2, `(.L_x_61) ;  /* 0x0000001102547547 */ /* 0x000fea000b800000 */
[----:B------:R-:W1:Y:S01]  /*3b60*/  LDC.64 R28, c[0x0][0x988] ;  /* 0x00026200ff1c7b82 */ /* 0x000e620000000a00 */
[----:B------:R-:W2:Y:S01]  /*3b70*/  LDCU.64 UR8, c[0x0][0x888] ;  /* 0x00011100ff0877ac */ /* 0x000ea20008000a00 */
[----:B------:R-:W-:Y:S02]  /*3b80*/  IMAD.MOV.U32 R32, RZ, RZ, 0x1 ;  /* 0x00000001ff207424 */ /* 0x000fe400078e00ff */
[----:B------:R-:W-:Y:S01]  /*3b90*/  IMAD.MOV.U32 R31, RZ, RZ, RZ ;  /* 0x000000ffff1f7224 */ /* 0x000fe200078e00ff */
[----:B------:R-:W4:Y:S03]  /*3ba0*/  LDCU.64 UR4, c[0x0][0x890] ;  /* 0x00011200ff0477ac */ /* 0x000f260008000a00 */
[----:B------:R-:W3:Y:S01]  /*3bb0*/  LDC.64 R22, c[0x0][0x980] ;  /* 0x00026000ff167b82 */ /* 0x000ee20000000a00 */
[----:B------:R-:W-:Y:S01]  /*3bc0*/  UMOV UR22, 0x400 ;  /* 0x0000040000167882 */ /* 0x000fe20000000000 */
[----:B------:R-:W-:-:S02]  /*3bd0*/  UPLOP3.LUT UP1, UPT, UPT, UPT, UPT, 0x40, 0x4 ;  /* 0x000000000004789c */ /* 0x000fc40003f2e870 */
[----:B------:R-:W-:-:S04]  /*3be0*/  ULEA UR22, UR45, UR22, 0x18 ;  /* 0x000000162d167291 */ /* 0x000fc8000f8ec0ff */
[----:B------:R-:W3:Y:S01]  /*3bf0*/  LDC R0, c[0x0][0xb30] ;  /* 0x0002cc00ff007b82 */ /* 0x000ee20000000800 */
[----:B------:R-:W-:Y:S02]  /*3c00*/  UIADD3 UR23, UPT, UPT, UR22, 0x78, URZ ;  /* 0x0000007816177890 */ /* 0x000fe4000fffe0ff */
[----:B------:R-:W-:Y:S02]  /*3c10*/  UIADD3 UR33, UPT, UPT, UR22, 0x60, URZ ;  /* 0x0000006016217890 */ /* 0x000fe4000fffe0ff */
[----:B------:R-:W-:Y:S02]  /*3c20*/  UIADD3 UR25, UPT, UPT, UR22, 0x68, URZ ;  /* 0x0000006816197890 */ /* 0x000fe4000fffe0ff */
[----:B--2---:R-:W-:Y:S01]  /*3c30*/  UISETP.NE.U32.AND UP4, UPT, UR8, URZ, UPT ;  /* 0x000000ff0800728c */ /* 0x004fe2000bf85070 */
[----:B------:R-:W2:Y:S01]  /*3c40*/  LDC R30, c[0x0][0x370] ;  /* 0x0000dc00ff1e7b82 */ /* 0x000ea20000000800 */
[C---:B-1----:R-:W-:Y:S01]  /*3c50*/  ISETP.NE.AND P0, PT, R29.reuse, 0x1, PT ;  /* 0x000000011d00780c */ /* 0x042fe20003f05270 */
[----:B----4-:R-:W-:Y:S01]  /*3c60*/  UISETP.NE.U32.AND UP5, UPT, UR4, URZ, UPT ;  /* 0x000000ff0400728c */ /* 0x010fe2000bfa5070 */
[----:B------:R-:W-:Y:S01]  /*3c70*/  R2UR UR7, R29 ;  /* 0x000000001d0772ca */ /* 0x000fe200000e0000 */
[----:B------:R-:W-:Y:S01]  /*3c80*/  UIADD3 UR15, UPT, UPT, UR22, 0xb8, URZ ;  /* 0x000000b8160f7890 */ /* 0x000fe2000fffe0ff */
[----:B------:R-:W-:Y:S01]  /*3c90*/  IMAD.MOV.U32 R29, RZ, RZ, 0x2000 ;  /* 0x00002000ff1d7424 */ /* 0x000fe200078e00ff */
[----:B------:R-:W-:-:S02]  /*3ca0*/  UIADD3 UR17, UPT, UPT, UR22, 0x70, URZ ;  /* 0x0000007016117890 */ /* 0x000fc4000fffe0ff */
[----:B------:R-:W1:Y:S01]  /*3cb0*/  LDC R3, c[0x0][0xb0c] ;  /* 0x0002c300ff037b82 */ /* 0x000e620000000800 */
[----:B---3--:R-:W-:Y:S01]  /*3cc0*/  R2UR UR14, R22 ;  /* 0x00000000160e72ca */ /* 0x008fe200000e0000 */
[----:B------:R-:W-:Y:S02]  /*3cd0*/  UPRMT UR23, UR45, 0x654, UR23 ;  /* 0x000006542d177896 */ /* 0x000fe40008000017 */
[----:B------:R-:W-:Y:S02]  /*3ce0*/  UPRMT UR31, UR45, 0x654, UR33 ;  /* 0x000006542d1f7896 */ /* 0x000fe40008000021 */
[----:B------:R-:W-:Y:S02]  /*3cf0*/  UPRMT UR30, UR45, 0x654, UR25 ;  /* 0x000006542d1e7896 */ /* 0x000fe40008000019 */
[----:B------:R-:W3:Y:S01]  /*3d00*/  LDC R15, c[0x0][0xb20] ;  /* 0x0002c800ff0f7b82 */ /* 0x000ee20000000800 */
[----:B------:R-:W-:Y:S01]  /*3d10*/  ISETP.NE.AND P1, PT, R0, 0x1, PT ;  /* 0x000000010000780c */ /* 0x000fe20003f25270 */
[----:B------:R-:W-:-:S02]  /*3d20*/  UISETP.NE.AND.EX UP4, UPT, UR9, URZ, UPT, UP4 ;  /* 0x000000ff0900728c */ /* 0x000fc4000bf85340 */
[----:B------:R-:W-:Y:S02]  /*3d30*/  UPRMT UR15, URZ, 0x654, UR15 ;  /* 0x00000654ff0f7896 */ /* 0x000fe4000800000f */
[----:B------:R-:W-:Y:S02]  /*3d40*/  UPRMT UR45, UR45, 0x654, UR17 ;  /* 0x000006542d2d7896 */ /* 0x000fe40008000011 */
[----:B------:R-:W4:Y:S01]  /*3d50*/  LDC.64 R34, c[0x0][0x348] ;  /* 0x0000d200ff227b82 */ /* 0x000f220000000a00 */
[----:B------:R-:W-:Y:S01]  /*3d60*/  UISETP.NE.AND.EX UP5, UPT, UR5, URZ, UPT, UP5 ;  /* 0x000000ff0500728c */ /* 0x000fe2000bfa5350 */
[----:B------:R-:W-:-:S06]  /*3d70*/  VOTEU.ANY UP3, P0 ;  /* 0x0000000000ff7886 */ /* 0x000fcc0000060100 */
[----:B------:R-:W1:Y:S08]  /*3d80*/  LDC.64 R18, c[0x0][0xb10] ;  /* 0x0002c400ff127b82 */ /* 0x000e700000000a00 */
[----:B------:R-:W1:Y:S08]  /*3d90*/  LDC.64 R6, c[0x0][0xb18] ;  /* 0x0002c600ff067b82 */ /* 0x000e700000000a00 */
[----:B------:R-:W1:Y:S08]  /*3da0*/  LDC.64 R4, c[0x0][0xb28] ;  /* 0x0002ca00ff047b82 */ /* 0x000e700000000a00 */
[----:B------:R-:W1:Y:S08]  /*3db0*/  LDC.64 R20, c[0x0][0x990] ;  /* 0x00026400ff147b82 */ /* 0x000e700000000a00 */
[----:B--23--:R-:W1:Y:S02]  /*3dc0*/  LDC R16, c[0x0][0x374] ;  /* 0x0000dd00ff107b82 */ /* 0x00ce640000000800 */
.L_x_72:
[----:B------:R-:W-:Y:S04]  /*3dd0*/  SHF.L.U32 R2, R31, 0x1f, RZ ;  /* 0x0000001f1f027819 */ /* 0x000fe800000006ff */
[----:B--2---:R-:W2:Y:S02]  /*3de0*/  SYNCS.PHASECHK.TRANS64.TRYWAIT P0, [UR22+0xb0], R2 ;  /* 0x0000b002ff0075a7 */ /* 0x004ea40008001116 */
[----:B--2---:R-:W-:Y:S05]  /*3df0*/  @!P0 BRA `(.L_x_62) ;  /* 0x0000005800188947 */ /* 0x004fea0003800000 */
.L_x_153:
[----:B------:R-:W3:Y:S01]  /*3e00*/  LDS.128 R24, [UR22+0xf0] ;  /* 0x0000f016ff187984 */ /* 0x000ee20008000c00 */
[----:B------:R-:W-:Y:S01]  /*3e10*/  ISETP.GE.AND P0, PT, R40, 0x1, PT ;  /* 0x000000012800780c */ /* 0x000fe20003f06270 */
[----:B------:R-:W-:Y:S01]  /*3e20*/  @!PT LDS RZ, [RZ] ;  /* 0x00000000fffff984 */ /* 0x000fe20000000800 */
[----:B------:R-:W-:Y:S01]  /*3e30*/  @!PT LDS RZ, [RZ] ;  /* 0x00000000fffff984 */ /* 0x000fe20000000800 */
[----:B------:R-:W-:Y:S01]  /*3e40*/  @!PT LDS RZ, [RZ] ;  /* 0x00000000fffff984 */ /* 0x000fe20000000800 */
[----:B------:R-:W-:Y:S01]  /*3e50*/  @!PT LDS RZ, [RZ] ;  /* 0x00000000fffff984 */ /* 0x000fe20000000800 */
[----:B------:R1:W-:Y:S06]  /*3e60*/  MEMBAR.ALL.CTA ;  /* 0x0000000000007992 */ /* 0x0003ec0000008000 */
[----:B-1----:R-:W1:Y:S02]  /*3e70*/  FENCE.VIEW.ASYNC.S ;  /* 0x00000000000073c6 */ /* 0x002e640000000000 */
[----:B-1----:R-:W-:Y:S01]  /*3e80*/  SYNCS.ARRIVE.TRANS64.RED.A1T0 RZ, [UR15], RZ ;  /* 0x000000ffffff79a7 */ /* 0x002fe2000810040f */
[----:B---3--:R-:W-:Y:S11]  /*3e90*/  LOP3.LUT P3, RZ, R26, 0x1, RZ, 0xc0, !PT ;  /* 0x000000011aff7812 */ /* 0x008ff6000786c0ff */
[----:B------:R-:W-:Y:S02]  /*3ea0*/  @!UPT UIADD3 URZ, UPT, UPT, URZ, URZ, URZ ;  /* 0x000000fffffff290 */ /* 0x000fe4000fffe0ff */
[----:B------:R-:W-:Y:S02]  /*3eb0*/  @P3 MOV R11, R24 ;  /* 0x00000018000b3202 */ /* 0x000fe40000000f00 */
[----:B------:R-:W-:Y:S01]  /*3ec0*/  @P3 LOP3.LUT R10, R25, 0xffff, RZ, 0xc0, !PT ;  /* 0x0000ffff190a3812 */ /* 0x000fe200078ec0ff */
[----:B------:R-:W-:Y:S06]  /*3ed0*/  @!P0 BRA `(.L_x_63) ;  /* 0x0000000000a48947 */ /* 0x000fec0003800000 */
[----:B--2---:R-:W-:Y:S01]  /*3ee0*/  IMAD.HI.U32 R0, R16, R7, RZ ;  /* 0x0000000710007227 */ /* 0x004fe200078e00ff */
[----:B------:R-:W-:Y:S02]  /*3ef0*/  ISETP.NE.AND P0, PT, R6, 0x1, PT ;  /* 0x000000010600780c */ /* 0x000fe40003f05270 */
[----:B------:R-:W-:Y:S01]  /*3f00*/  ISETP.NE.AND P2, PT, R40, 0x1, PT ;  /* 0x000000012800780c */ /* 0x000fe20003f45270 */
[----:B------:R-:W-:Y:S01]  /*3f10*/  IMAD.HI.U32 R9, R30, R18, RZ ;  /* 0x000000121e097227 */ /* 0x000fe200078e00ff */
[----:B------:R-:W-:Y:S02]  /*3f20*/  SHF.R.U32.HI R0, RZ, R15, R0 ;  /* 0x0000000fff007219 */ /* 0x000fe40000011600 */
[----:B------:R-:W-:Y:S01]  /*3f30*/  ISETP.NE.AND P4, PT, R3, 0x1, PT ;  /* 0x000000010300780c */ /* 0x000fe20003f85270 */
[----:B------:R-:W-:Y:S01]  /*3f40*/  IMAD.HI.U32 R13, R10, R7, RZ ;  /* 0x000000070a0d7227 */ /* 0x000fe200078e00ff */
[----:B------:R-:W-:Y:S02]  /*3f50*/  SHF.R.U32.HI R9, RZ, R19, R9 ;  /* 0x00000013ff097219 */ /* 0x000fe40000011609 */
[----:B------:R-:W-:Y:S01]  /*3f60*/  SEL R0, R16, R0, !P0 ;  /* 0x0000000010007207 */ /* 0x000fe20004000000 */
[----:B------:R-:W-:Y:S01]  /*3f70*/  IMAD.HI.U32 R12, R11, R18, RZ ;  /* 0x000000120b0c7227 */ /* 0x000fe200078e00ff */
[----:B------:R-:W-:Y:S03]  /*3f80*/  SEL R9, R30, R9, !P4 ;  /* 0x000000091e097207 */ /* 0x000fe60006000000 */
[-C--:B------:R-:W-:Y:S01]  /*3f90*/  IMAD.HI.U32 R8, R0, R4.reuse, RZ ;  /* 0x0000000400087227 */ /* 0x080fe200078e00ff */
[----:B------:R-:W-:Y:S03]  /*3fa0*/  SHF.R.U32.HI R12, RZ, R19, R12 ;  /* 0x00000013ff0c7219 */ /* 0x000fe6000001160c */
[----:B------:R-:W-:Y:S01]  /*3fb0*/  IMAD.HI.U32 R2, R9, R4, RZ ;  /* 0x0000000409027227 */ /* 0x000fe200078e00ff */
[----:B------:R-:W-:Y:S02]  /*3fc0*/  @P2 SHF.R.U32.HI R0, RZ, R5, R8 ;  /* 0x00000005ff002219 */ /* 0x000fe40000011608 */
[----:B------:R-:W-:Y:S02]  /*3fd0*/  SHF.R.U32.HI R8, RZ, R15, R13 ;  /* 0x0000000fff087219 */ /* 0x000fe4000001160d */
[----:B------:R-:W-:Y:S01]  /*3fe0*/  @P2 SHF.R.U32.HI R9, RZ, R5, R2 ;  /* 0x00000005ff092219 */ /* 0x000fe20000011602 */
[----:B------:R-:W-:Y:S01]  /*3ff0*/  IMAD R0, R40, R0, RZ ;  /* 0x0000000028007224 */ /* 0x000fe200078e02ff */
[----:B------:R-:W-:Y:S02]  /*4000*/  SEL R8, R10, R8, !P0 ;  /* 0x000000080a087207 */ /* 0x000fe40004000000 */
[----:B------:R-:W-:Y:S01]  /*4010*/  SEL R2, R11, R12, !P4 ;  /* 0x0000000c0b027207 */ /* 0x000fe20006000000 */
[----:B------:R-:W-:Y:S01]  /*4020*/  IMAD R12, R40, R9, RZ ;  /* 0x00000009280c7224 */ /* 0x000fe200078e02ff */
[C---:B------:R-:W-:Y:S01]  /*4030*/  ISETP.GE.AND P0, PT, R8.reuse, R0, PT ;  /* 0x000000000800720c */ /* 0x040fe20003f06270 */
[----:B------:R-:W-:Y:S03]  /*4040*/  IMAD.HI.U32 R0, R8, R4, RZ ;  /* 0x0000000408007227 */ /* 0x000fe600078e00ff */
[----:B------:R-:W-:Y:S02]  /*4050*/  ISETP.GE.OR P0, PT, R2, R12, P0 ;  /* 0x0000000c0200720c */ /* 0x000fe40000706670 */
[-C--:B------:R-:W-:Y:S04]  /*4060*/  SHF.R.U32.HI R0, RZ, R5.reuse, R0 ;  /* 0x00000005ff007219 */ /* 0x080fe80000011600 */
[----:B------:R-:W-:Y:S05]  /*4070*/  SEL R13, R8, R0, !P2 ;  /* 0x00000000080d7207 */ /* 0x000fea0005000000 */
[----:B------:R-:W-:Y:S02]  /*4080*/  IMAD.MOV R12, RZ, RZ, -R13 ;  /* 0x000000ffff0c7224 */ /* 0x000fe400078e0a0d */
[----:B------:R-:W-:Y:S04]  /*4090*/  @!P0 IMAD.HI.U32 R0, R2, R4, RZ ;  /* 0x0000000402008227 */ /* 0x000fe800078e00ff */
[----:B------:R-:W-:Y:S01]  /*40a0*/  IMAD R12, R40, R12, R8 ;  /* 0x0000000c280c7224 */ /* 0x000fe200078e0208 */
[----:B------:R-:W-:Y:S04]  /*40b0*/  @!P0 SHF.R.U32.HI R0, RZ, R5, R0 ;  /* 0x00000005ff008219 */ /* 0x000fe80000011600 */
[----:B------:R-:W-:Y:S04]  /*40c0*/  @!P0 SEL R0, R2, R0, !P2 ;  /* 0x0000000002008207 */ /* 0x000fe80005000000 */
[----:B------:R-:W-:Y:S01]  /*40d0*/  @!P0 IADD3 R13, PT, PT, R13, -R0, RZ ;  /* 0x800000000d0d8210 */ /* 0x000fe20007ffe0ff */
[----:B------:R-:W-:Y:S01]  /*40e0*/  @!P0 IMAD R0, R9, R12, R0 ;  /* 0x0000000c09008224 */ /* 0x000fe200078e0200 */
[----:B------:R-:W-:Y:S01]  /*40f0*/  IADD3 R9, PT, PT, -R8, RZ, RZ ;  /* 0x000000ff08097210 */ /* 0x000fe20007ffe1ff */
[--C-:B------:R-:W-:Y:S02]  /*4100*/  IMAD.MOV R12, RZ, RZ, -R2.reuse ;  /* 0x000000ffff0c7224 */ /* 0x100fe400078e0a02 */
[----:B------:R-:W-:Y:S02]  /*4110*/  @!P0 IMAD R8, R13, R40, R2 ;  /* 0x000000280d088224 */ /* 0x000fe400078e0202 */
[----:B------:R-:W-:Y:S02]  /*4120*/  @!P0 IMAD.MOV.U32 R2, RZ, RZ, R0 ;  /* 0x000000ffff028224 */ /* 0x000fe400078e0000 */
[----:B------:R-:W-:Y:S02]  /*4130*/  IMAD R11, R3, R12, R11 ;  /* 0x0000000c030b7224 */ /* 0x000fe400078e020b */
[----:B------:R-:W-:Y:S02]  /*4140*/  IMAD R10, R6, R9, R10 ;  /* 0x00000009060a7224 */ /* 0x000fe400078e020a */
[----:B------:R-:W-:Y:S02]  /*4150*/  IMAD R11, R2, R3, R11 ;  /* 0x00000003020b7224 */ /* 0x000fe400078e020b */
[----:B------:R-:W-:Y:S02]  /*4160*/  IMAD R10, R8, R6, R10 ;  /* 0x00000006080a7224 */ /* 0x000fe400078e020a */
.L_x_63:
[----:B------:R-:W-:Y:S05]  /*4170*/  BRA.U UP1, `(.L_x_64) ;  /* 0x0000000101107547 */ /* 0x000fea000b800000 */
[----:B--2---:R-:W-:Y:S04]  /*4180*/  MOV R2, UR6 ;  /* 0x0000000600027c02 */ /* 0x004fe80008000f00 */
[----:B------:R-:W-:Y:S04]  /*4190*/  SHF.L.U32 R2, R2, 0x1f, RZ ;  /* 0x0000001f02027819 */ /* 0x000fe800000006ff */
[----:B------:R-:W1:Y:S02]  /*41a0*/  SYNCS.PHASECHK.TRANS64.TRYWAIT P0, [UR22+0xa8], R2 ;  /* 0x0000a802ff0075a7 */ /* 0x000e640008001116 */
[----:B-1----:R-:W-:Y:S05]  /*41b0*/  @!P0 BRA `(.L_x_65) ;  /* 0x0000005400408947 */ /* 0x002fea0003800000 */
.L_x_64:
[----:B------:R-:W-:Y:S02]  /*41c0*/  R2UR UR34, R14 ;  /* 0x000000000e2272ca */ /* 0x000fe400000e0000 */
[----:B------:R-:W-:Y:S02]  /*41d0*/  ISETP.NE.U32.AND P0, PT, RZ, UR4, PT ;  /* 0x00000004ff007c0c */ /* 0x000fe4000bf05070 */
[----:B------:R-:W-:Y:S02]  /*41e0*/  SHF.L.U32 R14, R32, 0x1f, RZ ;  /* 0x0000001f200e7819 */ /* 0x000fe400000006ff */
[----:B------:R-:W-:Y:S07]  /*41f0*/  ISETP.NE.AND.EX P0, PT, RZ, UR5, PT, P0 ;  /* 0x00000005ff007c0c */ /* 0x000fee000bf05300 */
[----:B------:R-:W-:Y:S01]  /*4200*/  USHF.L.U32 UR34, UR34, 0x7, URZ ;  /* 0x0000000722227899 */ /* 0x000fe200080006ff */
[----:B------:R-:W-:Y:S11]  /*4210*/  BRA.U !UP5, `(.L_x_66) ;  /* 0x000000010d347547 */ /* 0x000ff6000b800000 */
[----:B------:R-:W-:Y:S01]  /*4220*/  UPLOP3.LUT UP0, UPT, UPT, UPT, UP4, 0x80, 0x8 ;  /* 0x000000000008789c */ /* 0x000fe20003f0f040 */
[----:B-12---:R-:W-:Y:S02]  /*4230*/  HFMA2 R0, -RZ, RZ, 0, 5.9604644775390625e-08 ;  /* 0x00000001ff007431 */ /* 0x006fe400000001ff */
[----:B------:R-:W-:Y:S03]  /*4240*/  IMAD.MOV.U32 R92, RZ, RZ, 0x1 ;  /* 0x00000001ff5c7424 */ /* 0x000fe600078e00ff */
[----:B------:R-:W-:Y:S05]  /*4250*/  PLOP3.LUT P2, PT, PT, PT, UP0, 0x80, 0x8 ;  /* 0x000000000008781c */ /* 0x000fea0003f4f008 */
[----:B------:R-:W1:Y:S01]  /*4260*/  @UP0 LDCU.64 UR10, c[0x0][0x888] ;  /* 0x00011100ff0a07ac */ /* 0x000e620008000a00 */
[----:B------:R-:W-:Y:S07]  /*4270*/  @UP0 UIMAD UR8, UR57, UR4, URZ ;  /* 0x00000004390802a4 */ /* 0x000fee000f8e02ff */
[----:B------:R-:W-:Y:S01]  /*4280*/  @!P2 PRMT R92, R0, 0x7610, R92 ;  /* 0x00007610005ca816 */ /* 0x000fe2000000005c */
[----:B-1----:R-:W-:Y:S03]  /*4290*/  @UP0 UIMAD.WIDE UR10, UR8, 0x4, UR10 ;  /* 0x00000004080a08a5 */ /* 0x002fe6000f8e020a */
[----:B------:R-:W1:Y:S03]  /*42a0*/  @!UP0 LDCU UR8, c[0x0][0x880] ;  /* 0x00011000ff0887ac */ /* 0x000e660008000800 */
[----:B------:R-:W-:Y:S01]  /*42b0*/  IMAD.U32 R8, RZ, RZ, UR10 ;  /* 0x0000000aff087e24 */ /* 0x000fe2000f8e00ff */
[----:B------:R-:W-:Y:S05]  /*42c0*/  MOV R9, UR11 ;  /* 0x0000000b00097c02 */ /* 0x000fea0008000f00 */
[----:B-----5:R3:W5:Y:S02]  /*42d0*/  @P2 LDG.E R49, desc[UR48][R8.64] ;  /* 0x0000003008312981 */ /* 0x020764000c1e1900 */
[----:B-1-3--:R-:W-:Y:S07]  /*42e0*/  @!P2 IMAD.U32 R49, RZ, RZ, UR8 ;  /* 0x00000008ff31ae24 */ /* 0x00afee000f8e00ff */
.L_x_66:
[----:B-----5:R-:W-:Y:S01]  /*42f0*/  @!P0 FSETP.EQ.AND P4, PT, R49, RZ, PT ;  /* 0x000000ff3100820b */ /* 0x020fe20003f82000 */
[----:B------:R-:W-:Y:S01]  /*4300*/  @!UPT UIADD3 URZ, UPT, UPT, URZ, URZ, URZ ;  /* 0x000000fffffff290 */ /* 0x000fe2000fffe0ff */
[----:B------:R-:W-:Y:S11]  /*4310*/  @!P0 BRA `(.L_x_67) ;  /* 0x0000000000148947 */ /* 0x000ff60003800000 */
[----:B------:R-:W-:Y:S02]  /*4320*/  LOP3.LUT P0, RZ, R92, 0xff, RZ, 0xc0, !PT ;  /* 0x000000ff5cff7812 */ /* 0x000fe4000780c0ff */
[----:B------:R-:W-:Y:S04]  /*4330*/  PLOP3.LUT P4, PT, PT, PT, UP0, 0x80, 0x8 ;  /* 0x000000000008781c */ /* 0x000fe80003f8f008 */
[----:B------:R-:W-:Y:S07]  /*4340*/  PLOP3.LUT P4, PT, P4, PT, PT, 0x8, 0x80 ;  /* 0x000000000080781c */ /* 0x000fee000278e170 */
[----:B------:R-:W-:Y:S11]  /*4350*/  @P0 FSETP.EQ.AND P4, PT, R49, RZ, PT ;  /* 0x000000ff3100020b */ /* 0x000ff60003f82000 */
[----:B------:R-:W-:Y:S02]  /*4360*/  @!UPT UIADD3 URZ, UPT, UPT, URZ, URZ, URZ ;  /* 0x000000fffffff290 */ /* 0x000fe4000fffe0ff */
.L_x_67:
[----:B------:R-:W-:Y:S01]  /*4370*/  ISETP.NE.AND P0, PT, R22, 0x1, PT ;  /* 0x000000011600780c */ /* 0x000fe20003f05270 */
[----:B------:R-:W3:Y:S01]  /*4380*/  SYNCS.PHASECHK.TRANS64.TRYWAIT P2, [UR22+0x80], R14 ;  /* 0x0000800eff0075a7 */ /* 0x000ee20008041116 */
[----:B------:R-:W-:Y:S04]  /*4390*/  IMAD.SHL.U32 R17, R17, 0x80, RZ ;  /* 0x0000008011117824 */ /* 0x000fe800078e00ff */
[C---:B------:R-:W-:Y:S01]  /*43a0*/  IMAD.HI.U32 R8, R17.reuse, R23, RZ ;  /* 0x0000001711087227 */ /* 0x040fe200078e00ff */
[C---:B------:R-:W-:Y:S04]  /*43b0*/  R2UR UR35, R17.reuse ;  /* 0x00000000112372ca */ /* 0x040fe800000e0000 */
[----:B------:R-:W-:Y:S04]  /*43c0*/  SHF.R.U32.HI R8, RZ, R28, R8 ;  /* 0x0000001cff087219 */ /* 0x000fe80000011608 */
[----:B------:R-:W-:Y:S02]  /*43d0*/  SEL R8, R17, R8, !P0 ;  /* 0x0000000811087207 */ /* 0x000fe40004000000 */
[----:B------:R-:W-:Y:S02]  /*43e0*/  ELECT P0, URZ, PT ;  /* 0x0000000000ff782f */ /* 0x000fe40003800000 */
[C---:B------:R-:W-:Y:S01]  /*43f0*/  R2UR UR8, R8.reuse ;  /* 0x00000000080872ca */ /* 0x040fe200000e0000 */
[C---:B-12---:R-:W-:Y:S01]  /*4400*/  IMAD.HI.U32 R0, R8.reuse, R20, RZ ;  /* 0x0000001408007227 */ /* 0x046fe200078e00ff */
[----:B------:R-:W-:Y:S02]  /*4410*/  PLOP3.LUT P4, PT, P4, P0, PT, 0xf2, 0x2f ;  /* 0x00000000002f781c */ /* 0x000fe40002781e72 */
[----:B------:R-:W-:Y:S01]  /*4420*/  R2UR UR36, R8 ;  /* 0x00000000082472ca */ /* 0x000fe200000e0000 */
[----:B------:R-:W-:Y:S01]  /*4430*/  IMAD.MOV R2, RZ, RZ, -R8 ;  /* 0x000000ffff027224 */ /* 0x000fe200078e0a08 */
[----:B------:R-:W-:Y:S04]  /*4440*/  SHF.R.U32.HI R0, RZ, R21, R0 ;  /* 0x00000015ff007219 */ /* 0x000fe80000011600 */
[----:B------:R-:W-:Y:S02]  /*4450*/  R2UR UR37, R0 ;  /* 0x00000000002572ca */ /* 0x000fe400000e0000 */
[----:B------:R-:W-:Y:S03]  /*4460*/  R2UR UR9, R2 ;  /* 0x00000000020972ca */ /* 0x000fe600000e0000 */
[----:B----4-:R-:W-:Y:S05]  /*4470*/  @!P4 IADD3 R8, P0, PT, R34, 0x580, RZ ;  /* 0x000005802208c810 */ /* 0x010fea0007f1e0ff */
[----:B------:R-:W-:Y:S03]  /*4480*/  @!P4 IMAD.X R2, RZ, RZ, R35, P0 ;  /* 0x000000ffff02c224 */ /* 0x000fe600000e0623 */
[----:B------:R-:W-:Y:S02]  /*4490*/  USEL UR37, UR8, UR37, !UP3 ;  /* 0x0000002508257287 */ /* 0x000fe4000d800000 */
[----:B------:R-:W-:Y:S04]  /*44a0*/  UIMAD UR35, UR14, UR9, UR35 ;  /* 0x000000090e2372a4 */ /* 0x000fe8000f8e0223 */
[----:B------:R-:W-:Y:S05]  /*44b0*/  IMAD R0, RZ, RZ, -UR37 ;  /* 0x80000025ff007e24 */ /* 0x000fea000f8e02ff */
[----:B------:R-:W-:Y:S11]  /*44c0*/  R2UR UR8, R0 ;  /* 0x00000000000872ca */ /* 0x000ff600000e0000 */
[----:B------:R-:W-:Y:S02]  /*44d0*/  @!UPT UIADD3 URZ, UPT, UPT, URZ, URZ, URZ ;  /* 0x000000fffffff290 */ /* 0x000fe4000fffe0ff */
[----:B------:R-:W-:Y:S01]  /*44e0*/  UIMAD UR36, UR7, UR8, UR36 ;  /* 0x00000008072472a4 */ /* 0x000fe2000f8e0224 */
[----:B---3--:R-:W-:Y:S11]  /*44f0*/  @!P2 BRA `(.L_x_68) ;  /* 0x000000500088a947 */ /* 0x008ff60003800000 */
.L_x_156:
[----:B------:R-:W-:Y:S01]  /*4500*/  @!P4 R2UR UR8, R8 ;  /* 0x000000000808c2ca */ /* 0x000fe200000e0000 */
[----:B------:R-:W-:Y:S01]  /*4510*/  VOTEU.ALL UP2, P4 ;  /* 0x0000000000ff7886 */ /* 0x000fe20002040000 */
[----:B------:R-:W-:Y:S01]  /*4520*/  @!P4 R2UR UR9, R2 ;  /* 0x000000000209c2ca */ /* 0x000fe200000e0000 */
[----:B------:R-:W-:Y:S01]  /*4530*/  VOTEU.ALL UP1, P4 ;  /* 0x0000000000ff7886 */ /* 0x000fe20002020000 */
[----:B-1----:R-:W-:Y:S02]  /*4540*/  @!P4 IMAD.MOV.U32 R0, RZ, RZ, 0x2000 ;  /* 0x00002000ff00c424 */ /* 0x002fe400078e00ff */
[----:B------:R-:W-:Y:S07]  /*4550*/  @!UP2 UIADD3 UR32, UPT, UPT, UR22, 0x200, URZ ;  /* 0x000002001620a890 */ /* 0x000fee000fffe0ff */
[----:B------:R-:W-:Y:S02]  /*4560*/  IMAD.U32 R8, RZ, RZ, UR8 ;  /* 0x00000008ff087e24 */ /* 0x000fe4000f8e00ff */
[----:B------:R-:W-:Y:S01]  /*4570*/  IMAD.U32 R9, RZ, RZ, UR9 ;  /* 0x00000009ff097e24 */ /* 0x000fe2000f8e00ff */
[----:B------:R-:W-:Y:S02]  /*4580*/  @!UP2 UPRMT UR9, URZ, 0x40, URZ ;  /* 0x00000040ff09a896 */ /* 0x000fe400080000ff */
[----:B------:R-:W-:Y:S02]  /*4590*/  @!P4 R2UR UR10, R8 ;  /* 0x00000000080ac2ca */ /* 0x000fe400000e0000 */
[----:B------:R-:W-:Y:S01]  /*45a0*/  @!P4 R2UR UR11, R9 ;  /* 0x00000000090bc2ca */ /* 0x000fe200000e0000 */
[----:B------:R-:W-:Y:S01]  /*45b0*/  @!UP2 UPRMT UR8, UR9, 0x5410, URZ ;  /* 0x000054100908a896 */ /* 0x000fe200080000ff */
[----:B------:R-:W-:Y:S05]  /*45c0*/  @!P4 IADD3 R8, P0, PT, R34, 0x580, RZ ;  /* 0x000005802208c810 */ /* 0x000fea0007f1e0ff */
[----:B------:R-:W-:Y:S06]  /*45d0*/  @!P4 IMAD.X R2, RZ, RZ, R35, P0 ;  /* 0x000000ffff02c224 */ /* 0x000fec00000e0623 */
[----:B------:R1:W-:Y:S01]  /*45e0*/  @!UP1 UTMALDG.4D.IM2COL [UR32], [UR10], UR8 ;  /* 0x000000200a0093b4 */ /* 0x0003e20008058008 */
[----:B------:R1:W-:Y:S01]  /*45f0*/  @!P4 SYNCS.ARRIVE.TRANS64.RED.A0TR RZ, [UR22+0x60], R0 ;  /* 0x00006000ffffc9a7 */ /* 0x0003e20008300416 */
[----:B------:R-:W-:Y:S01]  /*4600*/  SYNCS.ARRIVE.TRANS64.RED.A1T0 RZ, [UR31], RZ ;  /* 0x000000ffffff79a7 */ /* 0x000fe2000810041f */
[----:B------:R-:W2:Y:S02]  /*4610*/  SYNCS.PHASECHK.TRANS64.TRYWAIT P2, [UR22+0x88], R14 ;  /* 0x0000880eff0075a7 */ /* 0x000ea40008041116 */
[----:B-12---:R-:W-:Y:S05]  /*4620*/  @!P2 BRA `(.L_x_69) ;  /* 0x000000500054a947 */ /* 0x006fea0003800000 */
.L_x_158:
[----:B------:R-:W-:Y:S01]  /*4630*/  @!P4 R2UR UR8, R2 ;  /* 0x000000000208c2ca */ /* 0x000fe200000e0000 */
[----:B------:R-:W-:Y:S01]  /*4640*/  VOTEU.ALL UP2, P4 ;  /* 0x0000000000ff7886 */ /* 0x000fe20002040000 */
[----:B------:R-:W-:Y:S01]  /*4650*/  @!P4 R2UR UR9, R8 ;  /* 0x000000000809c2ca */ /* 0x000fe200000e0000 */
[----:B------:R-:W-:Y:S01]  /*4660*/  VOTEU.ALL UP1, P4 ;  /* 0x0000000000ff7886 */ /* 0x000fe20002020000 */
[----:B-1----:R-:W-:Y:S01]  /*4670*/  @!P4 IMAD.MOV.U32 R0, RZ, RZ, 0x2000 ;  /* 0x00002000ff00c424 */ /* 0x002fe200078e00ff */
[----:B------:R-:W-:Y:S01]  /*4680*/  UMOV UR27, UR35 ;  /* 0x00000023001b7c82 */ /* 0x000fe20008000000 */
[----:B------:R-:W-:Y:S02]  /*4690*/  @!UP2 UIADD3 UR26, UPT, UPT, UR34, 0x20, URZ ;  /* 0x00000020221aa890 */ /* 0x000fe4000fffe0ff */
[----:B------:R-:W-:Y:S01]  /*46a0*/  @!UP2 UIADD3 UR24, UPT, UPT, UR22, 0x2200, URZ ;  /* 0x000022001618a890 */ /* 0x000fe2000fffe0ff */
[----:B------:R-:W-:Y:S01]  /*46b0*/  UMOV UR28, UR36 ;  /* 0x00000024001c7c82 */ /* 0x000fe20008000000 */
[----:B------:R-:W-:Y:S03]  /*46c0*/  UMOV UR29, UR37 ;  /* 0x00000025001d7c82 */ /* 0x000fe60008000000 */
        /* <DEDUP_REMOVED lines=13> */
.L_x_160:
[----:B------:R-:W2:Y:S01]  /*47a0*/  LDC.64 R12, c[0x0][0xb18] ;  /* 0x0002c600ff0c7b82 */ /* 0x000ea20000000a00 */
[----:B------:R-:W-:Y:S01]  /*47b0*/  @!P4 R2UR UR8, R2 ;  /* 0x000000000208c2ca */ /* 0x000fe200000e0000 */
[----:B------:R-:W-:Y:S01]  /*47c0*/  VOTEU.ALL UP2, P4 ;  /* 0x0000000000ff7886 */ /* 0x000fe20002040000 */
[----:B------:R-:W-:Y:S01]  /*47d0*/  @!P4 R2UR UR9, R8 ;  /* 0x000000000809c2ca */ /* 0x000fe200000e0000 */
[----:B------:R-:W-:Y:S01]  /*47e0*/  VOTEU.ALL UP1, P4 ;  /* 0x0000000000ff7886 */ /* 0x000fe20002020000 */
[----:B-1----:R-:W-:Y:S03]  /*47f0*/  @!P4 IMAD.MOV.U32 R0, RZ, RZ, 0x2000 ;  /* 0x00002000ff00c424 */ /* 0x002fe600078e00ff */
[----:B------:R-:W1:Y:S01]  /*4800*/  @!P1 LDC R2, c[0x0][0xb0c] ;  /* 0x0002c300ff029b82 */ /* 0x000e620000000800 */
[----:B------:R-:W-:Y:S01]  /*4810*/  @!UP2 UIADD3 UR18, UPT, UPT, UR34, 0x40, URZ ;  /* 0x000000402212a890 */ /* 0x000fe2000fffe0ff */
[----:B------:R-:W-:Y:S01]  /*4820*/  @P3 SHF.R.U32.HI R24, RZ, 0x10, R25 ;  /* 0x00000010ff183819 */ /* 0x000fe20000011619 */
[----:B------:R-:W-:Y:S01]  /*4830*/  @!UP2 UIADD3 UR16, UPT, UPT, UR22, 0x4200, URZ ;  /* 0x000042001610a890 */ /* 0x000fe2000fffe0ff */
[----:B------:R-:W-:Y:S01]  /*4840*/  UMOV UR19, UR35 ;  /* 0x0000002300137c82 */ /* 0x000fe20008000000 */
[----:B------:R-:W-:Y:S01]  /*4850*/  UMOV UR20, UR36 ;  /* 0x0000002400147c82 */ /* 0x000fe20008000000 */
[----:B------:R-:W-:Y:S01]  /*4860*/  UMOV UR21, UR37 ;  /* 0x0000002500157c82 */ /* 0x000fe20008000000 */
[----:B------:R-:W-:Y:S01]  /*4870*/  IMAD.U32 R9, RZ, RZ, UR8 ;  /* 0x00000008ff097e24 */ /* 0x000fe2000f8e00ff */
[----:B------:R-:W-:Y:S01]  /*4880*/  @P3 R2UR UR57, R24 ;  /* 0x00000000183932ca */ /* 0x000fe200000e0000 */
[----:B------:R-:W-:Y:S01]  /*4890*/  IMAD.U32 R8, RZ, RZ, UR9 ;  /* 0x00000009ff087e24 */ /* 0x000fe2000f8e00ff */
[----:B------:R-:W-:Y:S02]  /*48a0*/  @!UP2 UPRMT UR9, URZ, 0x40, URZ ;  /* 0x00000040ff09a896 */ /* 0x000fe400080000ff */
[----:B------:R-:W-:Y:S02]  /*48b0*/  @!P4 R2UR UR11, R9 ;  /* 0x00000000090bc2ca */ /* 0x000fe400000e0000 */
[----:B------:R-:W-:Y:S01]  /*48c0*/  @!P4 R2UR UR10, R8 ;  /* 0x00000000080ac2ca */ /* 0x000fe200000e0000 */
[----:B------:R-:W-:Y:S01]  /*48d0*/  @!UP2 UPRMT UR8, UR9, 0x5410, URZ ;  /* 0x000054100908a896 */ /* 0x000fe200080000ff */
[----:B------:R-:W3:Y:S11]  /*48e0*/  LDC.64 R8, c[0x0][0xb10] ;  /* 0x0002c400ff087b82 */ /* 0x000ef60000000a00 */
[----:B------:R4:W-:Y:S01]  /*48f0*/  @!UP1 UTMALDG.4D.IM2COL [UR16], [UR10], UR8 ;  /* 0x000000100a0093b4 */ /* 0x0009e20008058008 */
[----:B------:R5:W-:Y:S01]  /*4900*/  @!P4 SYNCS.ARRIVE.TRANS64.RED.A0TR RZ, [UR22+0x70], R0 ;  /* 0x00007000ffffc9a7 */ /* 0x000be20008300416 */
[C---:B---3--:R-:W-:Y:S01]  /*4910*/  @!P1 IMAD.HI.U32 R8, R11.reuse, R8, RZ ;  /* 0x000000080b089227 */ /* 0x048fe200078e00ff */
[----:B--2---:R-:W-:Y:S02]  /*4920*/  @!P1 ISETP.NE.AND P0, PT, R12, 0x1, PT ;  /* 0x000000010c00980c */ /* 0x004fe40003f05270 */
[----:B-1----:R-:W-:Y:S01]  /*4930*/  @!P1 ISETP.NE.AND P2, PT, R2, 0x1, PT ;  /* 0x000000010200980c */ /* 0x002fe20003f45270 */
[----:B------:R-:W-:Y:S01]  /*4940*/  SYNCS.ARRIVE.TRANS64.RED.A1T0 RZ, [UR45], RZ ;  /* 0x000000ffffff79a7 */ /* 0x000fe2000810042d */
[C---:B------:R-:W-:Y:S01]  /*4950*/  @!P1 IMAD.HI.U32 R13, R10.reuse, R13, RZ ;  /* 0x0000000d0a0d9227 */ /* 0x040fe200078e00ff */
[----:B------:R-:W-:Y:S04]  /*4960*/  @!P1 SHF.R.U32.HI R8, RZ, R9, R8 ;  /* 0x00000009ff089219 */ /* 0x000fe80000011608 */
[----:B------:R-:W-:Y:S01]  /*4970*/  @!P1 SEL R8, R11, R8, !P2 ;  /* 0x000000080b089207 */ /* 0x000fe20005000000 */
[----:B------:R-:W1:Y:S01]  /*4980*/  SYNCS.PHASECHK.TRANS64.TRYWAIT P5, [UR22+0x98], R14 ;  /* 0x0000980eff0075a7 */ /* 0x000e6200080a1116 */
[----:B-----5:R-:W2:Y:S02]  /*4990*/  @!P1 LDC R0, c[0x0][0xb20] ;  /* 0x0002c800ff009b82 */ /* 0x020ea40000000800 */
[----:B--2---:R-:W-:Y:S04]  /*49a0*/  @!P1 SHF.R.U32.HI R0, RZ, R0, R13 ;  /* 0x00000000ff009219 */ /* 0x004fe8000001160d */
[----:B------:R-:W-:Y:S05]  /*49b0*/  @!P1 SEL R9, R10, R0, !P0 ;  /* 0x000000000a099207 */ /* 0x000fea0004000000 */
[----:B------:R-:W-:Y:S02]  /*49c0*/  @!P1 IMAD.IADD R0, R9, 0x1, -R8 ;  /* 0x0000000109009824 */ /* 0x000fe400078e0a08 */
[----:B------:R-:W-:Y:S02]  /*49d0*/  @!P1 IMAD.IADD R8, R8, 0x1, -R9 ;  /* 0x0000000108089824 */ /* 0x000fe400078e0a09 */
[----:B------:R-:W-:Y:S02]  /*49e0*/  @!P1 IMAD R11, R0, R2, R11 ;  /* 0x00000002000b9224 */ /* 0x000fe400078e020b */
[----:B------:R-:W-:Y:S01]  /*49f0*/  @!P1 IMAD R10, R8, R12, R10 ;  /* 0x0000000c080a9224 */ /* 0x000fe200078e020a */
[----:B-1--4-:R-:W-:Y:S06]  /*4a00*/  @!P5 BRA `(.L_x_71) ;  /* 0x0000004c008cd947 */ /* 0x012fec0003800000 */
.L_x_162:
[----:B------:R-:W-:Y:S01]  /*4a10*/  @!P4 IADD3 R2, P0, PT, R34, 0x580, RZ ;  /* 0x000005802202c810 */ /* 0x000fe20007f1e0ff */
[----:B------:R-:W-:Y:S01]  /*4a20*/  VOTEU.ALL UP2, P4 ;  /* 0x0000000000ff7886 */ /* 0x000fe20002040000 */
[----:B------:R-:W-:Y:S01]  /*4a30*/  VOTEU.ALL UP1, P4 ;  /* 0x0000000000ff7886 */ /* 0x000fe20002020000 */
[----:B------:R-:W-:Y:S01]  /*4a40*/  UMOV UR11, UR35 ;  /* 0x00000023000b7c82 */ /* 0x000fe20008000000 */
[----:B------:R-:W-:Y:S01]  /*4a50*/  @!P4 R2UR UR9, R2 ;  /* 0x000000000209c2ca */ /* 0x000fe200000e0000 */
[----:B-1----:R-:W-:Y:S01]  /*4a60*/  @!P4 IMAD.X R0, RZ, RZ, R35, P0 ;  /* 0x000000ffff00c224 */ /* 0x002fe200000e0623 */
[----:B------:R-:W-:Y:S01]  /*4a70*/  @!UP2 UPRMT UR16, URZ, 0x40, URZ ;  /* 0x00000040ff10a896 */ /* 0x000fe200080000ff */
[----:B------:R-:W-:Y:S01]  /*4a80*/  LOP3.LUT R32, R32, 0x1, RZ, 0x3c, !PT ;  /* 0x0000000120207812 */ /* 0x000fe200078e3cff */
[----:B------:R-:W-:Y:S01]  /*4a90*/  @!UP2 UIADD3 UR10, UPT, UPT, UR34, 0x60, URZ ;  /* 0x00000060220aa890 */ /* 0x000fe2000fffe0ff */
[----:B------:R-:W-:Y:S01]  /*4aa0*/  LOP3.LUT R31, R31, 0x1, RZ, 0x3c, !PT ;  /* 0x000000011f1f7812 */ /* 0x000fe200078e3cff */
[----:B------:R-:W-:Y:S01]  /*4ab0*/  @!UP2 UPRMT UR20, UR16, 0x5410, URZ ;  /* 0x000054101014a896 */ /* 0x000fe200080000ff */
[----:B------:R-:W-:Y:S01]  /*4ac0*/  @!P4 R2UR UR8, R0 ;  /* 0x000000000008c2ca */ /* 0x000fe200000e0000 */
[----:B------:R-:W-:Y:S01]  /*4ad0*/  UMOV UR12, UR36 ;  /* 0x00000024000c7c82 */ /* 0x000fe20008000000 */
[----:B------:R-:W-:Y:S01]  /*4ae0*/  UMOV UR13, UR37 ;  /* 0x00000025000d7c82 */ /* 0x000fe20008000000 */
[----:B------:R-:W-:Y:S02]  /*4af0*/  IMAD.IADD R14, R10, 0x1, R90 ;  /* 0x000000010a0e7824 */ /* 0x000fe400078e025a */
[----:B------:R-:W-:Y:S02]  /*4b00*/  IMAD.IADD R17, R11, 0x1, R91 ;  /* 0x000000010b117824 */ /* 0x000fe400078e025b */
[----:B------:R-:W-:Y:S01]  /*4b10*/  IMAD.U32 R8, RZ, RZ, UR9 ;  /* 0x00000009ff087e24 */ /* 0x000fe2000f8e00ff */
[----:B------:R-:W-:Y:S04]  /*4b20*/  @!UP2 UIADD3 UR9, UPT, UPT, UR22, 0x78, URZ ;  /* 0x000000781609a890 */ /* 0x000fe8000fffe0ff */
[----:B------:R-:W-:Y:S01]  /*4b30*/  @!P4 R2UR UR18, R8 ;  /* 0x000000000812c2ca */ /* 0x000fe200000e0000 */
[----:B------:R-:W-:Y:S01]  /*4b40*/  IMAD.U32 R9, RZ, RZ, UR8 ;  /* 0x00000008ff097e24 */ /* 0x000fe2000f8e00ff */
[----:B------:R-:W-:Y:S04]  /*4b50*/  @!UP2 UIADD3 UR8, UPT, UPT, UR22, 0x6200, URZ ;  /* 0x000062001608a890 */ /* 0x000fe8000fffe0ff */
[----:B------:R-:W-:Y:S11]  /*4b60*/  @!P4 R2UR UR19, R9 ;  /* 0x000000000913c2ca */ /* 0x000ff600000e0000 */
[----:B------:R-:W-:Y:S02]  /*4b70*/  @!UPT UIADD3 URZ, UPT, UPT, URZ, URZ, URZ ;  /* 0x000000fffffff290 */ /* 0x000fe4000fffe0ff */
[----:B------:R2:W-:Y:S01]  /*4b80*/  @!UP1 UTMALDG.4D.IM2COL [UR8], [UR18], UR20 ;  /* 0x00000008120093b4 */ /* 0x0005e20008058014 */
[----:B------:R2:W-:Y:S01]  /*4b90*/  @!P4 SYNCS.ARRIVE.TRANS64.RED.A0TR RZ, [UR22+0x78], R29 ;  /* 0x0000781dffffc9a7 */ /* 0x0005e20008300416 */
[----:B------:R-:W-:Y:S01]  /*4ba0*/  UPLOP3.LUT UP1, UPT, UPT, UPT, UPT, 0x80, 0x8 ;  /* 0x000000000008789c */ /* 0x000fe20003f2f070 */
[----:B------:R-:W-:Y:S01]  /*4bb0*/  SYNCS.ARRIVE.TRANS64.RED.A1T0 RZ, [UR23], RZ ;  /* 0x000000ffffff79a7 */ /* 0x000fe20008100417 */
[----:B------:R-:W-:Y:S09]  /*4bc0*/  @P3 BRA `(.L_x_72) ;  /* 0xfffffff000803947 */ /* 0x000ff2000383ffff */
[----:B------:R-:W-:-:S04]  /*4bd0*/  SHF.L.U32 R2, R32, 0x1f, RZ ;  /* 0x0000001f20027819 */ /* 0x000fc800000006ff */
[----:B------:R-:W1:Y:S02]  /*4be0*/  SYNCS.PHASECHK.TRANS64.TRYWAIT P0, [UR22+0x80], R2 ;  /* 0x00008002ff0075a7 */ /* 0x000e640008001116 */
[----:B-1----:R-:W-:Y:S05]  /*4bf0*/  @!P0 BRA `(.L_x_73) ;  /* 0x0000004c00288947 */ /* 0x002fea0003800000 */
.L_x_164:
[----:B------:R-:W3:Y:S02]  /*4c00*/  SYNCS.PHASECHK.TRANS64.TRYWAIT P0, [UR22+0x88], R2 ;  /* 0x00008802ff0075a7 */ /* 0x000ee40008001116 */
[----:B---3--:R-:W-:Y:S05]  /*4c10*/  @!P0 BRA `(.L_x_74) ;  /* 0x0000004c00388947 */ /* 0x008fea0003800000 */
.L_x_166:
[----:B------:R-:W3:Y:S02]  /*4c20*/  SYNCS.PHASECHK.TRANS64.TRYWAIT P0, [UR22+0x90], R2 ;  /* 0x00009002ff0075a7 */ /* 0x000ee40008001116 */
[----:B---3--:R-:W-:Y:S05]  /*4c30*/  @!P0 BRA `(.L_x_75) ;  /* 0x0000004c00488947 */ /* 0x008fea0003800000 */
.L_x_168:
[----:B-1----:R-:W-:-:S07]  /*4c40*/  MOV R0, UR22 ;  /* 0x0000001600007c02 */ /* 0x002fce0008000f00 */
.L_x_76:
[----:B-1----:R-:W-:-:S04]  /*4c50*/  SHF.L.U32 R2, R32, 0x1f, RZ ;  /* 0x0000001f20027819 */ /* 0x002fc800000006ff */
[----:B------:R1:W3:Y:S03]  /*4c60*/  SYNCS.PHASECHK.TRANS64.TRYWAIT P0, [R0+URZ+0x98], R2 ;  /* 0x00009802000075a7 */ /* 0x0002e600080011ff */
[----:B---3--:R-:W-:Y:S05]  /*4c70*/  @!P0 NANOSLEEP.SYNCS 0x989680 ;  /* 0x009896800000895d */ /* 0x008fea0003900000 */
[----:B------:R-:W3:Y:S02]  /*4c80*/  @!P0 SYNCS.PHASECHK.TRANS64 P0, [R0+URZ+0x98], R2 ;  /* 0x00009802000085a7 */ /* 0x000ee400080010ff */
[----:B--23--:R-:W-:Y:S05]  /*4c90*/  @P0 EXIT ;  /* 0x000000000000094d */ /* 0x00cfea0003800000 */
[----:B------:R-:W-:Y:S05]  /*4ca0*/  BRA `(.L_x_76) ;  /* 0xfffffffc00e87947 */ /* 0x000fea000383ffff */
.L_x_61:
[----:B------:R-:W-:-:S06]  /*4cb0*/  UISETP.GE.AND UP1, UPT, UR8, 0x4, UPT ;  /* 0x000000040800788c */ /* 0x000fcc000bf26270 */
[----:B------:R-:W-:-:S13]  /*4cc0*/  PLOP3.LUT P0, PT, PT, PT, UP1, 0x80, 0x8 ;  /* 0x000000000008781c */ /* 0x000fda0003f0f018 */
[----:B------:R-:W-:Y:S05]  /*4cd0*/  @!P0 EXIT ;  /* 0x000000000000894d */ /* 0x000fea0003800000 */
[----:B------:R-:W-:Y:S01]  /*4ce0*/  BAR.SYNC.DEFER_BLOCKING 0x6, 0xa0 ;  /* 0x0182800000007b1d */ /* 0x000fe20000010000 */
[C---:B------:R-:W-:Y:S01]  /*4cf0*/  IMAD.SHL.U32 R0, R101.reuse, 0x20, RZ ;  /* 0x0000002065007824 */ /* 0x040fe200078e00ff */
[C---:B------:R-:W-:Y:S01]  /*4d00*/  SHF.L.U32 R46, R101.reuse, 0x10, RZ ;  /* 0x00000010652e7819 */ /* 0x040fe200000006ff */
[C---:B------:R-:W-:Y:S01]  /*4d10*/  IMAD.SHL.U32 R100, R101.reuse, 0x4, RZ ;  /* 0x0000000465647824 */ /* 0x040fe200078e00ff */
[C---:B------:R-:W-:Y:S01]  /*4d20*/  LOP3.LUT R102, R101.reuse, 0x60, RZ, 0xc0, !PT ;  /* 0x0000006065667812 */ /* 0x040fe200078ec0ff */
[----:B------:R-:W-:Y:S01]  /*4d30*/  HFMA2 R97, -RZ, RZ, 0, 0 ;  /* 0x00000000ff617431 */ /* 0x000fe200000001ff */
[----:B------:R-:W-:Y:S02]  /*4d40*/  UMOV UR50, 0x400 ;  /* 0x0000040000327882 */ /* 0x000fe40000000000 */
[----:B------:R-:W1:Y:S01]  /*4d50*/  LDC R96, c[0x0][0x370] ;  /* 0x0000dc00ff607b82 */ /* 0x000e620000000800 */
[----:B------:R-:W-:Y:S01]  /*4d60*/  ULEA UR50, UR45, UR50, 0x18 ;  /* 0x000000322d327291 */ /* 0x000fe2000f8ec0ff */
[----:B------:R-:W-:Y:S01]  /*4d70*/  LOP3.LUT R4, R0, 0xc0, RZ, 0xc0, !PT ;  /* 0x000000c000047812 */ /* 0x000fe200078ec0ff */
[----:B------:R-:W-:Y:S01]  /*4d80*/  IMAD.MOV.U32 R99, RZ, RZ, 0x1 ;  /* 0x00000001ff637424 */ /* 0x000fe200078e00ff */
[C---:B------:R-:W-:Y:S01]  /*4d90*/  LOP3.LUT R105, R101.reuse, 0x2, RZ, 0xc0, !PT ;  /* 0x0000000265697812 */ /* 0x040fe200078ec0ff */
[----:B------:R-:W-:Y:S01]  /*4da0*/  UIADD3 UR4, UPT, UPT, UR50, 0x200, URZ ;  /* 0x0000020032047890 */ /* 0x000fe2000fffe0ff */
[----:B------:R-:W-:Y:S01]  /*4db0*/  LOP3.LUT R100, R4, 0x18, R100, 0xf8, !PT ;  /* 0x0000001804647812 */ /* 0x000fe200078ef864 */
[----:B------:R-:W-:Y:S01]  /*4dc0*/  IMAD.MOV.U32 R45, RZ, RZ, RZ ;  /* 0x000000ffff2d7224 */ /* 0x000fe200078e00ff */
[----:B------:R-:W2:Y:S01]  /*4dd0*/  LDC R42, c[0x0][0xb0c] ;  /* 0x0002c300ff2a7b82 */ /* 0x000ea20000000800 */
[----:B------:R-:W-:Y:S01]  /*4de0*/  LOP3.LUT R101, R101, 0x4, RZ, 0xc0, !PT ;  /* 0x0000000465657812 */ /* 0x000fe200078ec0ff */
[----:B------:R-:W-:Y:S01]  /*4df0*/  IMAD.MOV.U32 R98, RZ, RZ, RZ ;  /* 0x000000ffff627224 */ /* 0x000fe200078e00ff */
[----:B------:R-:W-:Y:S01]  /*4e00*/  LOP3.LUT R100, R100, 0xf20, R0, 0xf8, !PT ;  /* 0x00000f2064647812 */ /* 0x000fe200078ef800 */
[----:B------:R-:W-:Y:S01]  /*4e10*/  IMAD.U32 R94, RZ, RZ, UR4 ;  /* 0x00000004ff5e7e24 */ /* 0x000fe2000f8e00ff */
[----:B------:R-:W-:Y:S01]  /*4e20*/  LOP3.LUT R46, R46, 0x600000, RZ, 0xc0, !PT ;  /* 0x006000002e2e7812 */ /* 0x000fe200078ec0ff */
[----:B------:R-:W4:Y:S02]  /*4e30*/  LDCU.64 UR54, c[0x0][0x348] ;  /* 0x00006900ff3677ac */ /* 0x000f240008000a00 */
[----:B------:R-:W1:Y:S01]  /*4e40*/  LDC R93, c[0x0][0xb20] ;  /* 0x0002c800ff5d7b82 */ /* 0x000e620000000800 */
[----:B------:R-:W3:Y:S01]  /*4e50*/  LDS R2, [UR50+0x100] ;  /* 0x00010032ff027984 */ /* 0x000ee20008000800 */
[----:B------:R-:W-:Y:S01]  /*4e60*/  LEA R100, R100, R94, 0x1 ;  /* 0x0000005e64647211 */ /* 0x000fe200078e08ff */
[----:B------:R-:W1:Y:S04]  /*4e70*/  LDCU.64 UR36, c[0x0][0x888] ;  /* 0x00011100ff2477ac */ /* 0x000e680008000a00 */
[--C-:B------:R-:W-:Y:S01]  /*4e80*/  IMAD R105, R105, -0x10, R100.reuse ;  /* 0xfffffff069697824 */ /* 0x100fe200078e0264 */
[----:B------:R-:W1:Y:S01]  /*4e90*/  LDC R41, c[0x0][0xb30] ;  /* 0x0002cc00ff297b82 */ /* 0x000e620000000800 */
[----:B------:R-:W-:Y:S01]  /*4ea0*/  IMAD R104, R101, -0x10, R100 ;  /* 0xfffffff065687824 */ /* 0x000fe200078e0264 */
[----:B------:R-:W1:Y:S01]  /*4eb0*/  LDCU.64 UR38, c[0x0][0x890] ;  /* 0x00011200ff2677ac */ /* 0x000e620008000a00 */
[----:B------:R-:W1:Y:S05]  /*4ec0*/  LDCU.64 UR46, c[0x0][0xa90] ;  /* 0x00015200ff2e77ac */ /* 0x000e6a0008000a00 */
[----:B------:R-:W1:Y:S01]  /*4ed0*/  LDC.64 R84, c[0x0][0xb10] ;  /* 0x0002c400ff547b82 */ /* 0x000e620000000a00 */
[----:B------:R-:W-:Y:S01]  /*4ee0*/  UMOV UR52, URZ ;  /* 0x000000ff00347c82 */ /* 0x000fe20008000000 */
[----:B------:R-:W-:-:S06]  /*4ef0*/  UMOV UR56, URZ ;  /* 0x000000ff00387c82 */ /* 0x000fcc0008000000 */
[----:B------:R-:W1:Y:S08]  /*4f00*/  LDC.64 R38, c[0x0][0xb18] ;  /* 0x0002c600ff267b82 */ /* 0x000e700000000a00 */
[----:B------:R-:W1:Y:S08]  /*4f10*/  LDC.64 R36, c[0x0][0xb28] ;  /* 0x0002ca00ff247b82 */ /* 0x000e700000000a00 */
[----:B------:R-:W1:Y:S01]  /*4f20*/  LDC.64 R82, c[0x0][0x8b0] ;  /* 0x00022c00ff527b82 */ /* 0x000e620000000a00 */
[C---:B---3--:R-:W-:Y:S01]  /*4f30*/  VIADD R3, R2.reuse, 0x80 ;  /* 0x0000008002037836 */ /* 0x048fe20000000000 */
[----:B------:R-:W-:-:S04]  /*4f40*/  LOP3.LUT R2, R2, 0xffff, RZ, 0xc0, !PT ;  /* 0x0000ffff02027812 */ /* 0x000fc800078ec0ff */
[----:B------:R-:W-:Y:S02]  /*4f50*/  LOP3.LUT R3, R3, 0xffff, RZ, 0xc0, !PT ;  /* 0x0000ffff03037812 */ /* 0x000fe400078ec0ff */
[----:B------:R-:W3:Y:S03]  /*4f60*/  LDC.64 R80, c[0x0][0x8a8] ;  /* 0x00022a00ff507b82 */ /* 0x000ee60000000a00 */
[----:B------:R1:W-:Y:S05]  /*4f70*/  STL.64 [R1], R2 ;  /* 0x0000000201007387 */ /* 0x0003ea0000100a00 */
[----:B------:R-:W1:Y:S08]  /*4f80*/  LDC.64 R88, c[0x0][0xa80] ;  /* 0x0002a000ff587b82 */ /* 0x000e700000000a00 */
[----:B------:R-:W1:Y:S08]  /*4f90*/  LDC.64 R86, c[0x0][0xa88] ;  /* 0x0002a200ff567b82 */ /* 0x000e700000000a00 */
[----:B--2-4-:R-:W1:Y:S02]  /*4fa0*/  LDC R95, c[0x0][0x374] ;  /* 0x0000dd00ff5f7b82 */ /* 0x014e640000000800 */
.L_x_120:
[----:B-1----:R-:W-:Y:S04]  /*4fb0*/  SHF.L.U32 R2, R97, 0x1f, RZ ;  /* 0x0000001f61027819 */ /* 0x002fe800000006ff */
[----:B------:R-:W1:Y:S02]  /*4fc0*/  SYNCS.PHASECHK.TRANS64.TRYWAIT P0, [UR50+0xb0], R2 ;  /* 0x0000b002ff0075a7 */ /* 0x000e640008001132 */
[----:B-1-3--:R-:W-:Y:S05]  /*4fd0*/  @!P0 BRA `(.L_x_77) ;  /* 0x0000004800788947 */ /* 0x00afea0003800000 */
.L_x_170:
[----:B------:R-:W2:Y:S01]  /*4fe0*/  LDC.64 R10, c[0x0][0xb10] ;  /* 0x0002c400ff0a7b82 */ /* 0x000ea20000000a00 */
[----:B------:R-:W4:Y:S01]  /*4ff0*/  LDS.128 R20, [UR50+0xf0] ;  /* 0x0000f032ff147984 */ /* 0x000f220008000c00 */
[----:B------:R-:W-:Y:S01]  /*5000*/  UIADD3 UR4, UPT, UPT, UR50, 0xb8, URZ ;  /* 0x000000b832047890 */ /* 0x000fe2000fffe0ff */
[----:B-1----:R-:W-:Y:S01]  /*5010*/  IMAD R0, R45, 0x4, R1 ;  /* 0x000000042d007824 */ /* 0x002fe200078e0201 */
[----:B------:R-:W-:Y:S04]  /*5020*/  ISETP.NE.AND P1, PT, R41, 0x1, PT ;  /* 0x000000012900780c */ /* 0x000fe80003f25270 */
[----:B------:R-:W1:Y:S01]  /*5030*/  LDC.64 R8, c[0x0][0xb18] ;  /* 0x0002c600ff087b82 */ /* 0x000e620000000a00 */
[----:B------:R-:W-:Y:S01]  /*5040*/  UPRMT UR4, URZ, 0x654, UR4 ;  /* 0x00000654ff047896 */ /* 0x000fe20008000004 */
[----:B------:R-:W-:Y:S01]  /*5050*/  ISETP.GE.AND P0, PT, R40, 0x1, PT ;  /* 0x000000012800780c */ /* 0x000fe20003f06270 */
[----:B------:R-:W-:Y:S01]  /*5060*/  @!PT LDS RZ, [RZ] ;  /* 0x00000000fffff984 */ /* 0x000fe20000000800 */
[----:B------:R-:W-:Y:S01]  /*5070*/  @!PT LDS RZ, [RZ] ;  /* 0x00000000fffff984 */ /* 0x000fe20000000800 */
[----:B------:R-:W-:Y:S01]  /*5080*/  @!PT LDS RZ, [RZ] ;  /* 0x00000000fffff984 */ /* 0x000fe20000000800 */
[----:B------:R-:W-:Y:S01]  /*5090*/  @!PT LDS RZ, [RZ] ;  /* 0x00000000fffff984 */ /* 0x000fe20000000800 */
[----:B------:R3:W-:Y:S06]  /*50a0*/  MEMBAR.ALL.CTA ;  /* 0x0000000000007992 */ /* 0x0007ec0000008000 */
[----:B---3--:R-:W3:Y:S01]  /*50b0*/  FENCE.VIEW.ASYNC.S ;  /* 0x00000000000073c6 */ /* 0x008ee20000000000 */
[----:B------:R-:W1:Y:S08]  /*50c0*/  @!P1 LDC R12, c[0x0][0xb20] ;  /* 0x0002c800ff0c9b82 */ /* 0x000e700000000800 */
[----:B------:R-:W1:Y:S01]  /*50d0*/  @!P1 LDC R7, c[0x0][0xb0c] ;  /* 0x0002c300ff079b82 */ /* 0x000e620000000800 */
[----:B---3--:R-:W-:Y:S01]  /*50e0*/  SYNCS.ARRIVE.TRANS64.RED.A1T0 RZ, [UR4], RZ ;  /* 0x000000ffffff79a7 */ /* 0x008fe20008100404 */
[----:B------:R3:W5:Y:S01]  /*50f0*/  LDL R16, [R0] ;  /* 0x0000000000107983 */ /* 0x0007620000100800 */
[----:B----4-:R-:W-:Y:S04]  /*5100*/  LOP3.LUT P4, RZ, R22, 0x1, RZ, 0xc0, !PT ;  /* 0x0000000116ff7812 */ /* 0x010fe8000788c0ff */
[----:B------:R-:W-:Y:S09]  /*5110*/  P2R R106, PR, RZ, 0x10 ;  /* 0x00000010ff6a7803 */ /* 0x000ff20000000000 */
[----:B------:R-:W-:Y:S02]  /*5120*/  @P4 MOV R44, R20 ;  /* 0x00000014002c4202 */ /* 0x000fe40000000f00 */
[----:B------:R-:W-:Y:S01]  /*5130*/  @P4 LOP3.LUT R43, R21, 0xffff, RZ, 0xc0, !PT ;  /* 0x0000ffff152b4812 */ /* 0x000fe200078ec0ff */
[----:B--23--:R-:W-:Y:S06]  /*5140*/  @!P0 BRA `(.L_x_78) ;  /* 0x0000000000a48947 */ /* 0x00cfec0003800000 */
[----:B------:R-:W-:Y:S01]  /*5150*/  IMAD.HI.U32 R0, R95, R39, RZ ;  /* 0x000000275f007227 */ /* 0x000fe200078e00ff */
[----:B------:R-:W-:Y:S02]  /*5160*/  ISETP.NE.AND P0, PT, R38, 0x1, PT ;  /* 0x000000012600780c */ /* 0x000fe40003f05270 */
[----:B------:R-:W-:Y:S01]  /*5170*/  ISETP.NE.AND P2, PT, R40, 0x1, PT ;  /* 0x000000012800780c */ /* 0x000fe20003f45270 */
[----:B------:R-:W-:Y:S01]  /*5180*/  IMAD.HI.U32 R4, R96, R84, RZ ;  /* 0x0000005460047227 */ /* 0x000fe200078e00ff */
[----:B------:R-:W-:Y:S02]  /*5190*/  SHF.R.U32.HI R0, RZ, R93, R0 ;  /* 0x0000005dff007219 */ /* 0x000fe40000011600 */
[----:B------:R-:W-:Y:S01]  /*51a0*/  ISETP.NE.AND P3, PT, R42, 0x1, PT ;  /* 0x000000012a00780c */ /* 0x000fe20003f65270 */
[----:B------:R-:W-:Y:S01]  /*51b0*/  IMAD.HI.U32 R6, R43, R39, RZ ;  /* 0x000000272b067227 */ /* 0x000fe200078e00ff */
[-C--:B------:R-:W-:Y:S02]  /*51c0*/  SHF.R.U32.HI R4, RZ, R85.reuse, R4 ;  /* 0x00000055ff047219 */ /* 0x080fe40000011604 */
        /* <DEDUP_REMOVED lines=14> */
[C---:B------:R-:W-:Y:S03]  /*52b0*/  IMAD.HI.U32 R0, R3.reuse, R36, RZ ;  /* 0x0000002403007227 */ /* 0x040fe600078e00ff */
[C---:B------:R-:W-:Y:S02]  /*52c0*/  ISETP.GE.OR P0, PT, R2.reuse, R5, P0 ;  /* 0x000000050200720c */ /* 0x040fe40000706670 */
[----:B------:R-:W-:Y:S04]  /*52d0*/  SHF.R.U32.HI R0, RZ, R37, R0 ;  /* 0x00000025ff007219 */ /* 0x000fe80000011600 */
[C---:B------:R-:W-:Y:S05]  /*52e0*/  SEL R6, R3.reuse, R0, !P2 ;  /* 0x0000000003067207 */ /* 0x040fea0005000000 */
        /* <DEDUP_REMOVED lines=14> */
[----:B------:R-:W-:Y:S07]  /*53d0*/  IMAD R43, R3, R38, R43 ;  /* 0x00000026032b7224 */ /* 0x000fee00078e022b */
.L_x_78:
[----:B-1----:R-:W-:Y:S01]  /*53e0*/  @!P1 ISETP.NE.AND P0, PT, R8, 0x1, PT ;  /* 0x000000010800980c */ /* 0x002fe20003f05270 */
[----:B------:R-:W-:Y:S01]  /*53f0*/  @!P1 IMAD.HI.U32 R2, R43, R9, RZ ;  /* 0x000000092b029227 */ /* 0x000fe200078e00ff */
[----:B------:R-:W-:Y:S01]  /*5400*/  R2UR UR41, R14 ;  /* 0x000000000e2972ca */ /* 0x000fe200000e0000 */
[----:B------:R-:W-:Y:S01]  /*5410*/  BSSY.RECONVERGENT B6, `(.L_x_79) ;  /* 0x000002f000067945 */ /* 0x000fe20003800200 */
[----:B------:R-:W-:Y:S01]  /*5420*/  @!P1 ISETP.NE.AND P2, PT, R7, 0x1, PT ;  /* 0x000000010700980c */ /* 0x000fe20003f45270 */
[----:B------:R-:W-:Y:S01]  /*5430*/  @!P1 IMAD.HI.U32 R0, R44, R10, RZ ;  /* 0x0000000a2c009227 */ /* 0x000fe200078e00ff */
[----:B------:R-:W-:Y:S02]  /*5440*/  @!P1 SHF.R.U32.HI R2, RZ, R12, R2 ;  /* 0x0000000cff029219 */ /* 0x000fe40000011602 */
[----:B------:R-:W-:Y:S02]  /*5450*/  @P4 SHF.R.U32.HI R20, RZ, 0x10, R21 ;  /* 0x00000010ff144819 */ /* 0x000fe40000011615 */
[----:B------:R-:W-:Y:S02]  /*5460*/  @!P1 SEL R2, R43, R2, !P0 ;  /* 0x000000022b029207 */ /* 0x000fe40004000000 */
[----:B------:R-:W-:Y:S02]  /*5470*/  @!P1 SHF.R.U32.HI R0, RZ, R11, R0 ;  /* 0x0000000bff009219 */ /* 0x000fe40000011600 */
[----:B------:R-:W-:Y:S01]  /*5480*/  LOP3.LUT P0, RZ, R94, 0x1b0, RZ, 0xc0, !PT ;  /* 0x000001b05eff7812 */ /* 0x000fe2000780c0ff */
[----:B------:R-:W-:Y:S01]  /*5490*/  USHF.L.U32 UR41, UR41, 0x7, URZ ;  /* 0x0000000729297899 */ /* 0x000fe200080006ff */
[----:B------:R-:W-:Y:S02]  /*54a0*/  @!P1 SEL R3, R44, R0, !P2 ;  /* 0x000000002c039207 */ /* 0x000fe40005000000 */
[----:B------:R-:W-:Y:S03]  /*54b0*/  @P4 R2UR UR51, R20 ;  /* 0x00000000143342ca */ /* 0x000fe600000e0000 */
[----:B------:R-:W-:Y:S02]  /*54c0*/  @!P1 IMAD.IADD R0, R2, 0x1, -R3 ;  /* 0x0000000102009824 */ /* 0x000fe400078e0a03 */
[----:B------:R-:W-:Y:S02]  /*54d0*/  @!P1 IMAD.IADD R2, R3, 0x1, -R2 ;  /* 0x0000000103029824 */ /* 0x000fe400078e0a02 */
[----:B------:R-:W-:Y:S02]  /*54e0*/  @!P1 IMAD R44, R0, R7, R44 ;  /* 0x00000007002c9224 */ /* 0x000fe400078e022c */
[----:B------:R-:W-:Y:S01]  /*54f0*/  @!P1 IMAD R43, R2, R8, R43 ;  /* 0x00000008022b9224 */ /* 0x000fe200078e022b */
[----:B------:R-:W-:Y:S06]  /*5500*/  @!P0 BRA `(.L_x_80) ;  /* 0x00000000007c8947 */ /* 0x000fec0003800000 */
[----:B------:R-:W1:Y:S01]  /*5510*/  LDCU.64 UR8, c[0x4][0x80] ;  /* 0x01001000ff0877ac */ /* 0x000e620008000a00 */
[----:B------:R-:W-:Y:S01]  /*5520*/  MOV R2, 0x0 ;  /* 0x0000000000027802 */ /* 0x000fe20000000f00 */
[----:B------:R-:W-:Y:S02]  /*5530*/  HFMA2 R12, -RZ, RZ, 0, 5.9604644775390625e-08 ;  /* 0x00000001ff0c7431 */ /* 0x000fe400000001ff */
[----:B------:R-:W-:Y:S01]  /*5540*/  IMAD.MOV.U32 R8, RZ, RZ, 0x70 ;  /* 0x00000070ff087424 */ /* 0x000fe200078e00ff */
[----:B------:R2:W3:Y:S01]  /*5550*/  LDC.64 R14, c[0x4][R2] ;  /* 0x01000000020e7b82 */ /* 0x0004e20000000a00 */
[----:B------:R-:W4:Y:S01]  /*5560*/  LDCU.64 UR6, c[0x4][0x88] ;  /* 0x01001100ff0677ac */ /* 0x000f220008000a00 */
[----:B------:R-:W-:Y:S01]  /*5570*/  IMAD.MOV.U32 R13, RZ, RZ, RZ ;  /* 0x000000ffff0d7224 */ /* 0x000fe200078e00ff */
[----:B------:R-:W2:Y:S01]  /*5580*/  LDCU.64 UR4, c[0x4][0x8] ;  /* 0x01000100ff0477ac */ /* 0x000ea20008000a00 */
[----:B-1----:R-:W-:Y:S01]  /*5590*/  MOV R5, UR9 ;  /* 0x0000000900057c02 */ /* 0x002fe20008000f00 */
[----:B------:R-:W-:Y:S01]  /*55a0*/  IMAD.U32 R4, RZ, RZ, UR8 ;  /* 0x00000008ff047e24 */ /* 0x000fe2000f8e00ff */
[----:B----4-:R-:W-:Y:S01]  /*55b0*/  MOV R7, UR7 ;  /* 0x0000000700077c02 */ /* 0x010fe20008000f00 */
[----:B------:R-:W-:Y:S01]  /*55c0*/  IMAD.U32 R6, RZ, RZ, UR6 ;  /* 0x00000006ff067e24 */ /* 0x000fe2000f8e00ff */
[----:B--2---:R-:W-:Y:S01]  /*55d0*/  MOV R11, UR5 ;  /* 0x00000005000b7c02 */ /* 0x004fe20008000f00 */
[----:B------:R-:W-:Y:S02]  /*55e0*/  IMAD.U32 R10, RZ, RZ, UR4 ;  /* 0x00000004ff0a7e24 */ /* 0x000fe4000f8e00ff */
[----:B------:R-:W-:Y:S07]  /*55f0*/  LEPC R20, `(.L_x_81) ;  /* 0x000000001014794e */ /* 0x000fee0000000000 */
[----:B---3-5:R-:W-:Y:S05]  /*5600*/  CALL.ABS.NOINC R14 ;  /* 0x000000000e007343 */ /* 0x028fea0003c00000 */
.L_x_81:
[----:B------:R-:W1:Y:S01]  /*5610*/  LDCU.64 UR8, c[0x4][0x80] ;  /* 0x01001000ff0877ac */ /* 0x000e620008000a00 */
[----:B------:R-:W2:Y:S01]  /*5620*/  LDC.64 R2, c[0x4][R2] ;  /* 0x0100000002027b82 */ /* 0x000ea20000000a00 */
[----:B------:R-:W-:Y:S02]  /*5630*/  HFMA2 R12, -RZ, RZ, 0, 5.9604644775390625e-08 ;  /* 0x00000001ff0c7431 */ /* 0x000fe400000001ff */
[----:B------:R-:W-:Y:S02]  /*5640*/  IMAD.MOV.U32 R8, RZ, RZ, 0x70 ;  /* 0x00000070ff087424 */ /* 0x000fe400078e00ff */
[----:B------:R-:W-:Y:S01]  /*5650*/  IMAD.MOV.U32 R13, RZ, RZ, RZ ;  /* 0x000000ffff0d7224 */ /* 0x000fe200078e00ff */
[----:B------:R-:W3:Y:S01]  /*5660*/  LDCU.64 UR6, c[0x4][0x88] ;  /* 0x01001100ff0677ac */ /* 0x000ee20008000a00 */
[----:B------:R-:W4:Y:S01]  /*5670*/  LDCU.64 UR4, c[0x4][0x8] ;  /* 0x01000100ff0477ac */ /* 0x000f220008000a00 */
[----:B-1----:R-:W-:Y:S02]  /*5680*/  MOV R4, UR8 ;  /* 0x0000000800047c02 */ /* 0x002fe40008000f00 */
[----:B------:R-:W-:Y:S02]  /*5690*/  MOV R5, UR9 ;  /* 0x0000000900057c02 */ /* 0x000fe40008000f00 */
[----:B---3--:R-:W-:Y:S01]  /*56a0*/  MOV R7, UR7 ;  /* 0x0000000700077c02 */ /* 0x008fe20008000f00 */
[----:B------:R-:W-:Y:S01]  /*56b0*/  IMAD.U32 R6, RZ, RZ, UR6 ;  /* 0x00000006ff067e24 */ /* 0x000fe2000f8e00ff */
[----:B----4-:R-:W-:Y:S01]  /*56c0*/  MOV R11, UR5 ;  /* 0x00000005000b7c02 */ /* 0x010fe20008000f00 */
[----:B------:R-:W-:Y:S02]  /*56d0*/  IMAD.U32 R10, RZ, RZ, UR4 ;  /* 0x00000004ff0a7e24 */ /* 0x000fe4000f8e00ff */
[----:B------:R-:W-:Y:S07]  /*56e0*/  LEPC R20, `(.L_x_80) ;  /* 0x000000001014794e */ /* 0x000fee0000000000 */
[----:B--2---:R-:W-:Y:S05]  /*56f0*/  CALL.ABS.NOINC R2 ;  /* 0x0000000002007343 */ /* 0x004fea0003c00000 */
.L_x_80:
[----:B------:R-:W-:Y:S05]  /*5700*/  BSYNC.RECONVERGENT B6 ;  /* 0x0000000000067941 */ /* 0x000fea0003800200 */
.L_x_79:
[----:B------:R-:W-:Y:S01]  /*5710*/  ISETP.NE.U32.AND P4, PT, R82, RZ, PT ;  /* 0x000000ff5200720c */ /* 0x000fe20003f85070 */
[----:B------:R-:W-:Y:S01]  /*5720*/  UISETP.NE.AND UP2, UPT, UR53, URZ, UPT ;  /* 0x000000ff3500728c */ /* 0x000fe2000bf45270 */
[----:B------:R-:W-:Y:S01]  /*5730*/  ISETP.NE.U32.AND P2, PT, RZ, UR36, PT ;  /* 0x00000024ff007c0c */ /* 0x000fe2000bf45070 */
[----:B------:R-:W-:Y:S01]  /*5740*/  UISETP.NE.U32.AND UP1, UPT, UR38, URZ, UPT ;  /* 0x000000ff2600728c */ /* 0x000fe2000bf25070 */
[----:B------:R-:W-:Y:S01]  /*5750*/  ISETP.NE.AND.EX P4, PT, R83, RZ, PT, P4 ;  /* 0x000000ff5300720c */ /* 0x000fe20003f85340 */
[----:B------:R-:W-:Y:S01]  /*5760*/  UPLOP3.LUT UP0, UPT, UPT, UPT, UPT, 0x40, 0x4 ;  /* 0x000000000004789c */ /* 0x000fe20003f0e870 */
[----:B------:R-:W-:Y:S01]  /*5770*/  ISETP.NE.AND.EX P2, PT, RZ, UR37, PT, P2 ;  /* 0x00000025ff007c0c */ /* 0x000fe2000bf45320 */
[----:B------:R-:W-:Y:S01]  /*5780*/  UISETP.NE.AND.EX UP1, UPT, UR39, URZ, UPT, UP1 ;  /* 0x000000ff2700728c */ /* 0x000fe2000bf25310 */
[----:B------:R-:W-:Y:S04]  /*5790*/  PLOP3.LUT P1, PT, PT, PT, UP2, 0x80, 0x8 ;  /* 0x000000000008781c */ /* 0x000fe80003f2f028 */
[----:B------:R-:W-:Y:S06]  /*57a0*/  @UP2 UPLOP3.LUT UP0, UPT, UPT, UPT, UP1, 0x80, 0x8 ;  /* 0x000000000008289c */ /* 0x000fec0003f0f010 */
[----:B------:R-:W-:Y:S01]  /*57b0*/  PLOP3.LUT P0, PT, PT, PT, UP0, 0x80, 0x8 ;  /* 0x000000000008781c */ /* 0x000fe20003f0f008 */
[----:B------:R-:W-:Y:S01]  /*57c0*/  @!UPT UIADD3 URZ, UPT, UPT, URZ, URZ, URZ ;  /* 0x000000fffffff290 */ /* 0x000fe2000fffe0ff */
[----:B------:R-:W-:Y:S11]  /*57d0*/  BRA.U !UP1, `(.L_x_82) ;  /* 0x0000000109387547 */ /* 0x000ff6000b800000 */
[----:B------:R-:W-:Y:S01]  /*57e0*/  UISETP.NE.U32.AND UP0, UPT, UR36, URZ, UPT ;  /* 0x000000ff2400728c */ /* 0x000fe2000bf05070 */
[----:B------:R-:W-:Y:S02]  /*57f0*/  HFMA2 R0, -RZ, RZ, 0, 5.9604644775390625e-08 ;  /* 0x00000001ff007431 */ /* 0x000fe400000001ff */
[----:B------:R-:W-:Y:S01]  /*5800*/  IMAD.MOV.U32 R92, RZ, RZ, 0x1 ;  /* 0x00000001ff5c7424 */ /* 0x000fe200078e00ff */
[----:B------:R-:W-:Y:S06]  /*5810*/  UISETP.NE.AND.EX UP0, UPT, UR37, URZ, UPT, UP0 ;  /* 0x000000ff2500728c */ /* 0x000fec000bf05300 */
        /* <DEDUP_REMOVED lines=9> */
[----:B-12---:R-:W-:Y:S02]  /*58b0*/  @!P3 IMAD.U32 R49, RZ, RZ, UR4 ;  /* 0x00000004ff31be24 */ /* 0x006fe4000f8e00ff */
.L_x_82:
[----:B------:R-:W-:Y:S05]  /*58c0*/  @!P4 BRA `(.L_x_83) ;  /* 0x000000000020c947 */ /* 0x000fea0003800000 */
[----:B------:R-:W-:Y:S04]  /*58d0*/  ISETP.NE.U32.AND P3, PT, R80, RZ, PT ;  /* 0x000000ff5000720c */ /* 0x000fe80003f65070 */
[----:B------:R-:W-:Y:S11]  /*58e0*/  ISETP.NE.AND.EX P3, PT, R81, RZ, PT, P3 ;  /* 0x000000ff5100720c */ /* 0x000ff60003f65330 */
[----:B------:R-:W-:Y:S02]  /*58f0*/  @!UPT UIADD3 URZ, UPT, UPT, URZ, URZ, URZ ;  /* 0x000000fffffff290 */ /* 0x000fe4000fffe0ff */
[----:B------:R-:W1:Y:S01]  /*5900*/  @P3 LDC.64 R2, c[0x0][0x8a8] ;  /* 0x00022a00ff023b82 */ /* 0x000e620000000a00 */
[----:B------:R-:W-:Y:S04]  /*5910*/  @P3 IMAD R0, R82, UR57, RZ ;  /* 0x0000003952003c24 */ /* 0x000fe8000f8e02ff */
[----:B-1----:R-:W-:Y:S05]  /*5920*/  @P3 IMAD.WIDE R2, R0, 0x4, R2 ;  /* 0x0000000400023825 */ /* 0x002fea00078e0202 */
[----:B-----5:R1:W5:Y:S02]  /*5930*/  @P3 LDG.E R47, desc[UR48][R2.64] ;  /* 0x00000030022f3981 */ /* 0x020364000c1e1900 */
[----:B-1----:R-:W2:Y:S02]  /*5940*/  @!P3 LDC R47, c[0x0][0x8a0] ;  /* 0x00022800ff2fbb82 */ /* 0x002ea40000000800 */
.L_x_83:
[----:B-----5:R-:W-:Y:S01]  /*5950*/  FSETP.NEU.AND P3, PT, R49, RZ, PT ;  /* 0x000000ff3100720b */ /* 0x020fe20003f6d000 */
[----:B------:R-:W-:Y:S01]  /*5960*/  IMAD.SHL.U32 R109, R17, 0x80, RZ ;  /* 0x00000080116d7824 */ /* 0x000fe200078e00ff */
[----:B------:R-:W-:Y:S01]  /*5970*/  SEL R3, RZ, 0xffffffff, P2 ;  /* 0xffffffffff037807 */ /* 0x000fe20001000000 */
[----:B------:R-:W-:Y:S01]  /*5980*/  BSSY B1, `(.L_x_84) ;  /* 0x0000044000017945 */ /* 0x000fe20003800000 */
[----:B------:R-:W-:Y:S01]  /*5990*/  @P1 LOP3.LUT P2, RZ, R92, 0xff, RZ, 0xc0, !PT ;  /* 0x000000ff5cff1812 */ /* 0x000fe2000784c0ff */
[----:B------:R-:W-:Y:S01]  /*59a0*/  IMAD.HI.U32 R107, R109, R89, RZ ;  /* 0x000000596d6b7227 */ /* 0x000fe200078e00ff */
[----:B------:R-:W-:Y:S02]  /*59b0*/  @P1 SEL R0, RZ, 0xffffffff, P3 ;  /* 0xffffffffff001807 */ /* 0x000fe40001800000 */
[----:B------:R-:W-:Y:S01]  /*59c0*/  LOP3.LUT R99, R99, 0x1, RZ, 0x3c, !PT ;  /* 0x0000000163637812 */ /* 0x000fe200078e3cff */
[----:B------:R-:W-:Y:S01]  /*59d0*/  IMAD.MOV.U32 R66, RZ, RZ, 0x1 ;  /* 0x00000001ff427424 */ /* 0x000fe200078e00ff */
[----:B------:R-:W-:Y:S01]  /*59e0*/  @P0 SEL R0, R3, R0, !P2 ;  /* 0x0000000003000207 */ /* 0x000fe20005000000 */
[----:B------:R-:W-:Y:S01]  /*59f0*/  IMAD.IADD R48, R46, 0x1, R16 ;  /* 0x000000012e307824 */ /* 0x000fe200078e0210 */
[----:B------:R-:W-:Y:S01]  /*5a00*/  LEA R64, R45, UR50, 0x3 ;  /* 0x000000322d407c11 */ /* 0x000fe2000f8e18ff */
[----:B------:R-:W-:Y:S01]  /*5a10*/  IMAD R112, R101, -0x10, R105 ;  /* 0xfffffff065707824 */ /* 0x000fe200078e0269 */
[----:B------:R-:W-:Y:S01]  /*5a20*/  @P1 LOP3.LUT R0, R0, 0x1, RZ, 0xc0, !PT ;  /* 0x0000000100001812 */ /* 0x000fe200078ec0ff */
[----:B------:R-:W-:Y:S01]  /*5a30*/  IMAD.MOV.U32 R65, RZ, RZ, RZ ;  /* 0x000000ffff417224 */ /* 0x000fe200078e00ff */
[----:B------:R-:W-:Y:S02]  /*5a40*/  ISETP.NE.AND P2, PT, R88, 0x1, PT ;  /* 0x000000015800780c */ /* 0x000fe40003f45270 */
[----:B------:R-:W-:Y:S02]  /*5a50*/  CS2R R78, SRZ ;  /* 0x00000000004e7805 */ /* 0x000fe4000001ff00 */
[----:B------:R-:W-:Y:S02]  /*5a60*/  ISETP.NE.U32.OR P5, PT, R0, 0x1, !P1 ;  /* 0x000000010000780c */ /* 0x000fe40004fa5470 */
[----:B------:R-:W-:Y:S02]  /*5a70*/  CS2R R76, SRZ ;  /* 0x00000000004c7805 */ /* 0x000fe4000001ff00 */
[----:B------:R-:W-:Y:S02]  /*5a80*/  SHF.R.U32.HI R107, RZ, R86, R107 ;  /* 0x00000056ff6b7219 */ /* 0x000fe4000001166b */
[----:B------:R-:W-:Y:S02]  /*5a90*/  CS2R R70, SRZ ;  /* 0x0000000000467805 */ /* 0x000fe4000001ff00 */
[----:B------:R-:W-:Y:S02]  /*5aa0*/  SEL R2, RZ, 0xffffffff, P3 ;  /* 0xffffffffff027807 */ /* 0x000fe40001800000 */
[----:B------:R-:W-:Y:S02]  /*5ab0*/  CS2R R68, SRZ ;  /* 0x0000000000447805 */ /* 0x000fe4000001ff00 */
[----:B------:R-:W-:Y:S02]  /*5ac0*/  SEL R107, R109, R107, !P2 ;  /* 0x0000006b6d6b7207 */ /* 0x000fe40005000000 */
[----:B------:R-:W-:Y:S02]  /*5ad0*/  CS2R R62, SRZ ;  /* 0x00000000003e7805 */ /* 0x000fe4000001ff00 */
[----:B------:R-:W-:Y:S02]  /*5ae0*/  PLOP3.LUT P2, PT, PT, PT, UP1, 0x80, 0x8 ;  /* 0x000000000008781c */ /* 0x000fe40003f4f018 */
[----:B------:R-:W-:Y:S02]  /*5af0*/  CS2R R60, SRZ ;  /* 0x00000000003c7805 */ /* 0x000fe4000001ff00 */
[----:B------:R-:W-:Y:S01]  /*5b00*/  LOP3.LUT P3, R110, R92, 0xff, RZ, 0xc0, !PT ;  /* 0x000000ff5c6e7812 */ /* 0x000fe2000786c0ff */
[----:B------:R-:W-:Y:S01]  /*5b10*/  IMAD.HI.U32 R108, R107, UR46, RZ ;  /* 0x0000002e6b6c7c27 */ /* 0x000fe2000f8e00ff */
[----:B------:R-:W-:Y:S02]  /*5b20*/  ISETP.NE.AND P4, PT, R87, 0x1, PT ;  /* 0x000000015700780c */ /* 0x000fe40003f85270 */
[----:B------:R-:W-:Y:S01]  /*5b30*/  @P5 SHF.L.U32 R0, R99, 0x1f, RZ ;  /* 0x0000001f63005819 */ /* 0x000fe200000006ff */
[----:B------:R-:W-:Y:S01]  /*5b40*/  IMAD.MOV R4, RZ, RZ, -R107 ;  /* 0x000000ffff047224 */ /* 0x000fe200078e0a6b */
[----:B------:R-:W-:Y:S02]  /*5b50*/  SHF.R.U32.HI R108, RZ, UR47, R108 ;  /* 0x0000002fff6c7c19 */ /* 0x000fe4000801166c */
[----:B------:R-:W-:Y:S01]  /*5b60*/  CS2R R58, SRZ ;  /* 0x00000000003a7805 */ /* 0x000fe2000001ff00 */
[----:B------:R1:W3:Y:S01]  /*5b70*/  @P5 SYNCS.PHASECHK.TRANS64.TRYWAIT P1, [UR50+0x60], R0 ;  /* 0x00006000ff0055a7 */ /* 0x0002e20008021132 */
[----:B------:R-:W-:Y:S01]  /*5b80*/  P2R R111, PR, RZ, 0x20 ;  /* 0x00000020ff6f7803 */ /* 0x000fe20000000000 */
[----:B------:R-:W-:Y:S01]  /*5b90*/  IMAD R109, R88, R4, R109 ;  /* 0x00000004586d7224 */ /* 0x000fe200078e026d */
[----:B------:R-:W-:Y:S02]  /*5ba0*/  @P2 SEL R2, R3, R2, !P3 ;  /* 0x0000000203022207 */ /* 0x000fe40005800000 */
[----:B------:R-:W-:Y:S02]  /*5bb0*/  CS2R R56, SRZ ;  /* 0x0000000000387805 */ /* 0x000fe4000001ff00 */
[----:B------:R-:W-:Y:S02]  /*5bc0*/  SEL R108, R107, R108, !P4 ;  /* 0x0000006c6b6c7207 */ /* 0x000fe40006000000 */
[----:B------:R-:W-:Y:S03]  /*5bd0*/  LOP3.LUT R2, R2, 0x1, RZ, 0xc0, !PT ;  /* 0x0000000102027812 */ /* 0x000fe600078ec0ff */
[----:B------:R-:W-:Y:S01]  /*5be0*/  IMAD.MOV R3, RZ, RZ, -R108 ;  /* 0x000000ffff037224 */ /* 0x000fe200078e0a6c */
[----:B------:R-:W-:Y:S03]  /*5bf0*/  ISETP.NE.U32.AND P2, PT, R2, 0x1, PT ;  /* 0x000000010200780c */ /* 0x000fe60003f45070 */
[----:B------:R-:W-:Y:S01]  /*5c00*/  IMAD R107, R87, R3, R107 ;  /* 0x00000003576b7224 */ /* 0x000fe200078e026b */
[----:B------:R-:W-:Y:S02]  /*5c10*/  P2R R67, PR, RZ, 0x4 ;  /* 0x00000004ff437803 */ /* 0x000fe40000000000 */
[----:B-1----:R-:W-:Y:S04]  /*5c20*/  SHF.L.U32 R0, R98, 0x1f, RZ ;  /* 0x0000001f62007819 */ /* 0x002fe800000006ff */
[----:B------:R1:W4:Y:S01]  /*5c30*/  SYNCS.PHASECHK.TRANS64.TRYWAIT P0, [R64+URZ+0xc0], R0 ;  /* 0x0000c000400075a7 */ /* 0x00032200080011ff */
[----:B---3--:R-:W-:Y:S01]  /*5c40*/  @P5 SEL R66, RZ, 0x1, !P1 ;  /* 0x00000001ff425807 */ /* 0x008fe20004800000 */
[----:B-1----:R-:W-:Y:S06]  /*5c50*/  @!P5 BRA `(.L_x_85) ;  /* 0x000000000058d947 */ /* 0x002fec0003800000 */
[----:B------:R-:W-:Y:S01]  /*5c60*/  IMAD.MOV.U32 R79, RZ, RZ, RZ ;  /* 0x000000ffff4f7224 */ /* 0x000fe200078e00ff */
[----:B------:R-:W-:Y:S01]  /*5c70*/  ISETP.NE.AND P1, PT, R66, RZ, PT ;  /* 0x000000ff4200720c */ /* 0x000fe20003f25270 */
[----:B------:R-:W-:Y:S01]  /*5c80*/  BSSY B0, `(.L_x_86) ;  /* 0x000000c000007945 */ /* 0x000fe20003800000 */
[----:B------:R-:W-:Y:S02]  /*5c90*/  CS2R R58, SRZ ;  /* 0x00000000003a7805 */ /* 0x000fe4000001ff00 */
[----:B------:R-:W-:Y:S02]  /*5ca0*/  CS2R R56, SRZ ;  /* 0x0000000000387805 */ /* 0x000fe4000001ff00 */
[----:B------:R-:W-:Y:S02]  /*5cb0*/  CS2R R62, SRZ ;  /* 0x00000000003e7805 */ /* 0x000fe4000001ff00 */
[----:B------:R-:W-:Y:S02]  /*5cc0*/  CS2R R60, SRZ ;  /* 0x00000000003c7805 */ /* 0x000fe4000001ff00 */
[----:B------:R-:W-:Y:S02]  /*5cd0*/  CS2R R70, SRZ ;  /* 0x0000000000467805 */ /* 0x000fe4000001ff00 */
[----:B------:R-:W-:Y:S02]  /*5ce0*/  CS2R R68, SRZ ;  /* 0x0000000000447805 */ /* 0x000fe4000001ff00 */
[----:B------:R-:W-:Y:S01]  /*5cf0*/  CS2R R76, SRZ ;  /* 0x00000000004c7805 */ /* 0x000fe2000001ff00 */
[----:B------:R-:W-:Y:S06]  /*5d00*/  @P1 BRA `(.L_x_87) ;  /* 0x00000000000c1947 */ /* 0x000fec0003800000 */
[----:B------:R-:W-:Y:S04]  /*5d10*/  SHF.L.U32 R3, R99, 0x1f, RZ ;  /* 0x0000001f63037819 */ /* 0x000fe800000006ff */
[----:B------:R-:W1:Y:S02]  /*5d20*/  SYNCS.PHASECHK.TRANS64.TRYWAIT P1, [UR50+0x60], R3 ;  /* 0x00006003ff0075a7 */ /* 0x000e640008021132 */
[----:B-1----:R-:W-:Y:S05]  /*5d30*/  @!P1 BRA `(.L_x_88) ;  /* 0x0000003c00389947 */ /* 0x002fea0003800000 */
.L_x_87:
[----:B------:R-:W-:Y:S05]  /*5d40*/  BSYNC B0 ;  /* 0x0000000000007941 */ /* 0x000fea0003800000 */
.L_x_86:
[----:B------:R-:W-:Y:S01]  /*5d50*/  ISETP.NE.AND P1, PT, R67, RZ, PT ;  /* 0x000000ff4300720c */ /* 0x000fe20003f25270 */
[----:B------:R-:W-:Y:S11]  /*5d60*/  HFMA2 R65, -RZ, RZ, 0, 5.9604644775390625e-08 ;  /* 0x00000001ff417431 */ /* 0x000ff600000001ff */
[----:B------:R-:W-:Y:S01]  /*5d70*/  @!UPT UIADD3 URZ, UPT, UPT, URZ, URZ, URZ ;  /* 0x000000fffffff290 */ /* 0x000fe2000fffe0ff */
[----:B------:R3:W1:Y:S04]  /*5d80*/  @P1 LDS.128 R56, [R100] ;  /* 0x0000000064381984 */ /* 0x0006680000000c00 */
[----:B------:R3:W1:Y:S04]  /*5d90*/  @P1 LDS.128 R60, [R105+0x10] ;  /* 0x00001000693c1984 */ /* 0x0006680000000c00 */
[----:B------:R3:W1:Y:S04]  /*5da0*/  @P1 LDS.128 R68, [R104+0x20] ;  /* 0x0000200068441984 */ /* 0x0006680000000c00 */
[----:B------:R3:W1:Y:S02]  /*5db0*/  @P1 LDS.128 R76, [R112+0x30] ;  /* 0x00003000704c1984 */ /* 0x0006640000000c00 */
.L_x_85:
[----:B------:R-:W-:Y:S05]  /*5dc0*/  BSYNC B1 ;  /* 0x0000000000017941 */ /* 0x000fea0003800000 */
.L_x_84:
[----:B-1----:R-:W-:Y:S04]  /*5dd0*/  SHF.R.U32.HI R2, RZ, 0x15, R48 ;  /* 0x00000015ff027819 */ /* 0x002fe80000011630 */
[----:B------:R-:W-:Y:S01]  /*5de0*/  LOP3.LUT P1, RZ, R2, 0x3, R103, 0x48, !PT ;  /* 0x0000000302ff7812 */ /* 0x000fe20007824867 */
[----:B------:R-:W-:Y:S01]  /*5df0*/  @!UPT UIADD3 URZ, UPT, UPT, URZ, URZ, URZ ;  /* 0x000000fffffff290 */ /* 0x000fe2000fffe0ff */
[----:B----4-:R-:W-:Y:S11]  /*5e00*/  @P0 BRA `(.L_x_89) ;  /* 0x0000000000080947 */ /* 0x010ff60003800000 */
[----:B------:R-:W1:Y:S02]  /*5e10*/  SYNCS.PHASECHK.TRANS64.TRYWAIT P0, [R64+URZ+0xc0], R0 ;  /* 0x0000c000400075a7 */ /* 0x000e6400080011ff */
[----:B-1----:R-:W-:Y:S05]  /*5e20*/  @!P0 BRA `(.L_x_90) ;  /* 0x0000003c00148947 */ /* 0x002fea0003800000 */
.L_x_89:
[----:B------:R-:W-:Y:S05]  /*5e30*/  @!P1 BRA `(.L_x_91) ;  /* 0x0000000000409947 */ /* 0x000fea0003800000 */
[----:B------:R-:W4:Y:S01]  /*5e40*/  LDCU.64 UR8, c[0x4][0x70] ;  /* 0x01000e00ff0877ac */ /* 0x000f220008000a00 */
[----:B------:R-:W-:Y:S01]  /*5e50*/  MOV R3, 0x0 ;  /* 0x0000000000037802 */ /* 0x000fe20000000f00 */
[----:B------:R-:W-:Y:S02]  /*5e60*/  HFMA2 R12, -RZ, RZ, 0, 5.9604644775390625e-08 ;  /* 0x00000001ff0c7431 */ /* 0x000fe400000001ff */
[----:B------:R-:W-:Y:S02]  /*5e70*/  IMAD.MOV.U32 R8, RZ, RZ, 0x192 ;  /* 0x00000192ff087424 */ /* 0x000fe400078e00ff */
[----:B------:R-:W-:Y:S01]  /*5e80*/  IMAD.MOV.U32 R13, RZ, RZ, RZ ;  /* 0x000000ffff0d7224 */ /* 0x000fe200078e00ff */
[----:B------:R-:W5:Y:S01]  /*5e90*/  LDCU.64 UR6, c[0x4][0x78] ;  /* 0x01000f00ff0677ac */ /* 0x000f620008000a00 */
[----:B------:R-:W1:Y:S01]  /*5ea0*/  LDC.64 R2, c[0x4][R3] ;  /* 0x0100000003027b82 */ /* 0x000e620000000a00 */
[----:B------:R-:W2:Y:S01]  /*5eb0*/  LDCU.64 UR4, c[0x4][0x10] ;  /* 0x01000200ff0477ac */ /* 0x000ea20008000a00 */
[----:B----4-:R-:W-:Y:S01]  /*5ec0*/  MOV R5, UR9 ;  /* 0x0000000900057c02 */ /* 0x010fe20008000f00 */
[----:B------:R-:W-:Y:S01]  /*5ed0*/  IMAD.U32 R4, RZ, RZ, UR8 ;  /* 0x00000008ff047e24 */ /* 0x000fe2000f8e00ff */
[----:B-----5:R-:W-:Y:S01]  /*5ee0*/  MOV R7, UR7 ;  /* 0x0000000700077c02 */ /* 0x020fe20008000f00 */
[----:B------:R-:W-:Y:S01]  /*5ef0*/  IMAD.U32 R6, RZ, RZ, UR6 ;  /* 0x00000006ff067e24 */ /* 0x000fe2000f8e00ff */
[----:B--2---:R-:W-:Y:S01]  /*5f00*/  MOV R11, UR5 ;  /* 0x00000005000b7c02 */ /* 0x004fe20008000f00 */
[----:B------:R-:W-:Y:S02]  /*5f10*/  IMAD.U32 R10, RZ, RZ, UR4 ;  /* 0x00000004ff0a7e24 */ /* 0x000fe4000f8e00ff */
[----:B------:R-:W-:Y:S07]  /*5f20*/  LEPC R20, `(.L_x_91) ;  /* 0x000000001014794e */ /* 0x000fee0000000000 */
[----:B-1-3--:R-:W-:Y:S05]  /*5f30*/  CALL.ABS.NOINC R2 ;  /* 0x0000000002007343 */ /* 0x00afea0003c00000 */
.L_x_91:
[----:B------:R-:W-:Y:S01]  /*5f40*/  SHF.L.U32 R3, R56, 0x10, RZ ;  /* 0x0000001038037819 */ /* 0x000fe200000006ff */
[----:B------:R-:W-:Y:S05]  /*5f50*/  WARPSYNC.ALL ;  /* 0x0000000000007948 */ /* 0x000fea0003800000 */
[----:B------:R-:W-:Y:S01]  /*5f60*/  R2UR UR4, R48 ;  /* 0x00000000300472ca */ /* 0x000fe200000e0000 */
[----:B------:R-:W-:Y:S01]  /*5f70*/  BSSY.RECONVERGENT B0, `(.L_x_92) ;  /* 0x000008a000007945 */ /* 0x000fe20003800200 */
[C---:B------:R-:W-:Y:S02]  /*5f80*/  SHF.L.U32 R50, R57.reuse, 0x10, RZ ;  /* 0x0000001039327819 */ /* 0x040fe400000006ff */
[----:B------:R-:W-:Y:S02]  /*5f90*/  LOP3.LUT R51, R57, 0xffff0000, RZ, 0xc0, !PT ;  /* 0xffff000039337812 */ /* 0x000fe400078ec0ff */
[----:B------:R-:W-:Y:S07]  /*5fa0*/  ISETP.NE.AND P0, PT, R102, RZ, PT ;  /* 0x000000ff6600720c */ /* 0x000fee0003f05270 */
[----:B------:R-:W1:Y:S02]  /*5fb0*/  LDTM.x32 R4, tmem[UR4] ;  /* 0x00000004000479ee */ /* 0x000e6400082c0000 */
[C---:B-12---:R-:W-:Y:S01]  /*5fc0*/  FMUL R0, R47.reuse, R4 ;  /* 0x000000042f007220 */ /* 0x046fe20000400000 */
[----:B------:R-:W-:Y:S01]  /*5fd0*/  LOP3.LUT R4, R56, 0xffff0000, RZ, 0xc0, !PT ;  /* 0xffff000038047812 */ /* 0x000fe200078ec0ff */
[C---:B------:R-:W-:Y:S01]  /*5fe0*/  FMUL R2, R47.reuse, R5 ;  /* 0x000000052f027220 */ /* 0x040fe20000400000 */
[----:B------:R-:W-:Y:S01]  /*5ff0*/  FMUL R7, R47, R7 ;  /* 0x000000072f077220 */ /* 0x000fe20000400000 */
[----:B------:R-:W-:Y:S01]  /*6000*/  FFMA R0, R49, R3, R0 ;  /* 0x0000000331007223 */ /* 0x000fe20000000000 */
[----:B------:R-:W-:Y:S01]  /*6010*/  FMUL R3, R47, R6 ;  /* 0x000000062f037220 */ /* 0x000fe20000400000 */
[----:B------:R-:W-:Y:S01]  /*6020*/  FFMA R2, R49, R4, R2 ;  /* 0x0000000431027223 */ /* 0x000fe20000000002 */
[C---:B------:R-:W-:Y:S01]  /*6030*/  FMUL R4, R47.reuse, R8 ;  /* 0x000000082f047220 */ /* 0x040fe20000400000 */
[C---:B------:R-:W-:Y:S01]  /*6040*/  FMUL R8, R47.reuse, R12 ;  /* 0x0000000c2f087220 */ /* 0x040fe20000400000 */
[C---:B------:R-:W-:Y:S01]  /*6050*/  FMUL R12, R47.reuse, R16 ;  /* 0x000000102f0c7220 */ /* 0x040fe20000400000 */
[C---:B------:R-:W-:Y:S01]  /*6060*/  FMUL R16, R47.reuse, R20 ;  /* 0x000000142f107220 */ /* 0x040fe20000400000 */
[----:B------:R-:W-:Y:S01]  /*6070*/  F2FP.BF16.F32.PACK_AB R52, R2, R0 ;  /* 0x000000000234723e */ /* 0x000fe200000010ff */
[C---:B------:R-:W-:Y:S01]  /*6080*/  FMUL R20, R47.reuse, R24 ;  /* 0x000000182f147220 */ /* 0x040fe20000400000 */
[C---:B------:R-:W-:Y:S01]  /*6090*/  LOP3.LUT R0, R58.reuse, 0xffff0000, RZ, 0xc0, !PT ;  /* 0xffff00003a007812 */ /* 0x040fe200078ec0ff */
[----:B------:R-:W-:Y:S01]  /*60a0*/  FMUL R24, R47, R28 ;  /* 0x0000001c2f187220 */ /* 0x000fe20000400000 */
[----:B------:R-:W-:Y:S01]  /*60b0*/  SHF.L.U32 R2, R59, 0x10, RZ ;  /* 0x000000103b027819 */ /* 0x000fe200000006ff */
[C---:B------:R-:W-:Y:S01]  /*60c0*/  FMUL R28, R47.reuse, R32 ;  /* 0x000000202f1c7220 */ /* 0x040fe20000400000 */
[----:B------:R-:W-:Y:S01]  /*60d0*/  SHF.L.U32 R32, R58, 0x10, RZ ;  /* 0x000000103a207819 */ /* 0x000fe200000006ff */
[----:B------:R-:W-:Y:S01]  /*60e0*/  FMUL R5, R47, R9 ;  /* 0x000000092f057220 */ /* 0x000fe20000400000 */
[C---:B------:R-:W-:Y:S01]  /*60f0*/  FFMA R3, R49.reuse, R50, R3 ;  /* 0x0000003231037223 */ /* 0x040fe20000000003 */
[----:B------:R-:W-:Y:S01]  /*6100*/  FFMA R7, R49, R51, R7 ;  /* 0x0000003331077223 */ /* 0x000fe20000000007 */
[----:B------:R-:W-:Y:S01]  /*6110*/  FMUL R6, R47, R10 ;  /* 0x0000000a2f067220 */ /* 0x000fe20000400000 */
[----:B------:R-:W-:Y:S01]  /*6120*/  FFMA R4, R49, R32, R4 ;  /* 0x0000002031047223 */ /* 0x000fe20000000004 */
[----:B------:R-:W-:Y:S01]  /*6130*/  LOP3.LUT R32, R59, 0xffff0000, RZ, 0xc0, !PT ;  /* 0xffff00003b207812 */ /* 0x000fe200078ec0ff */
[----:B------:R-:W-:Y:S01]  /*6140*/  FFMA R5, R49, R0, R5 ;  /* 0x0000000031057223 */ /* 0x000fe20000000005 */
[C---:B------:R-:W-:Y:S01]  /*6150*/  SHF.L.U32 R0, R60.reuse, 0x10, RZ ;  /* 0x000000103c007819 */ /* 0x040fe200000006ff */
[----:B------:R-:W-:Y:S01]  /*6160*/  FMUL R11, R47, R11 ;  /* 0x0000000b2f0b7220 */ /* 0x000fe20000400000 */
[----:B------:R-:W-:Y:S01]  /*6170*/  F2FP.BF16.F32.PACK_AB R53, R7, R3 ;  /* 0x000000030735723e */ /* 0x000fe200000010ff */
[C---:B------:R-:W-:Y:S01]  /*6180*/  FFMA R6, R49.reuse, R2, R6 ;  /* 0x0000000231067223 */ /* 0x040fe20000000006 */
[----:B------:R-:W-:Y:S01]  /*6190*/  LOP3.LUT R2, R60, 0xffff0000, RZ, 0xc0, !PT ;  /* 0xffff00003c027812 */ /* 0x000fe200078ec0ff */
[----:B------:R-:W-:Y:S01]  /*61a0*/  FFMA R11, R49, R32, R11 ;  /* 0x00000020310b7223 */ /* 0x000fe2000000000b */
[----:B------:R-:W-:Y:S01]  /*61b0*/  SHF.L.U32 R3, R61, 0x10, RZ ;  /* 0x000000103d037819 */ /* 0x000fe200000006ff */
[----:B------:R-:W-:Y:S01]  /*61c0*/  FFMA R8, R49, R0, R8 ;  /* 0x0000000031087223 */ /* 0x000fe20000000008 */
[----:B------:R-:W-:Y:S01]  /*61d0*/  LOP3.LUT R0, R61, 0xffff0000, RZ, 0xc0, !PT ;  /* 0xffff00003d007812 */ /* 0x000fe200078ec0ff */
[----:B------:R-:W-:Y:S01]  /*61e0*/  FMUL R9, R47, R13 ;  /* 0x0000000d2f097220 */ /* 0x000fe20000400000 */
[----:B------:R-:W-:Y:S01]  /*61f0*/  F2FP.BF16.F32.PACK_AB R54, R5, R4 ;  /* 0x000000040536723e */ /* 0x000fe200000010ff */
[----:B------:R-:W-:Y:S01]  /*6200*/  FMUL R10, R47, R14 ;  /* 0x0000000e2f0a7220 */ /* 0x000fe20000400000 */
[----:B------:R-:W-:Y:S01]  /*6210*/  F2FP.BF16.F32.PACK_AB R55, R11, R6 ;  /* 0x000000060b37723e */ /* 0x000fe200000010ff */
[----:B------:R-:W-:Y:S01]  /*6220*/  FMUL R15, R47, R15 ;  /* 0x0000000f2f0f7220 */ /* 0x000fe20000400000 */
[----:B------:R-:W-:Y:S01]  /*6230*/  SHF.L.U32 R4, R77, 0x10, RZ ;  /* 0x000000104d047819 */ /* 0x000fe200000006ff */
[C---:B------:R-:W-:Y:S01]  /*6240*/  FFMA R9, R49.reuse, R2, R9 ;  /* 0x0000000231097223 */ /* 0x040fe20000000009 */
[C---:B------:R-:W-:Y:S01]  /*6250*/  SHF.L.U32 R2, R62.reuse, 0x10, RZ ;  /* 0x000000103e027819 */ /* 0x040fe200000006ff */
[C---:B------:R-:W-:Y:S01]  /*6260*/  FFMA R10, R49.reuse, R3, R10 ;  /* 0x00000003310a7223 */ /* 0x040fe2000000000a */
[----:B------:R-:W-:Y:S01]  /*6270*/  LOP3.LUT R3, R62, 0xffff0000, RZ, 0xc0, !PT ;  /* 0xffff00003e037812 */ /* 0x000fe200078ec0ff */
[----:B------:R-:W-:Y:S01]  /*6280*/  FFMA R15, R49, R0, R15 ;  /* 0x00000000310f7223 */ /* 0x000fe2000000000f */
[----:B------:R-:W-:Y:S01]  /*6290*/  SHF.L.U32 R0, R63, 0x10, RZ ;  /* 0x000000103f007819 */ /* 0x000fe200000006ff */
[----:B------:R-:W-:Y:S01]  /*62a0*/  FMUL R13, R47, R17 ;  /* 0x000000112f0d7220 */ /* 0x000fe20000400000 */
[----:B------:R-:W-:Y:S01]  /*62b0*/  F2FP.BF16.F32.PACK_AB R8, R9, R8 ;  /* 0x000000080908723e */ /* 0x000fe200000010ff */
[----:B------:R-:W-:Y:S01]  /*62c0*/  FMUL R14, R47, R18 ;  /* 0x000000122f0e7220 */ /* 0x000fe20000400000 */
[----:B------:R-:W-:Y:S01]  /*62d0*/  F2FP.BF16.F32.PACK_AB R9, R15, R10 ;  /* 0x0000000a0f09723e */ /* 0x000fe200000010ff */
[----:B------:R-:W-:Y:S01]  /*62e0*/  FFMA R12, R49, R2, R12 ;  /* 0x00000002310c7223 */ /* 0x000fe2000000000c */
[----:B------:R-:W-:Y:S01]  /*62f0*/  LOP3.LUT R2, R63, 0xffff0000, RZ, 0xc0, !PT ;  /* 0xffff00003f027812 */ /* 0x000fe200078ec0ff */
[----:B------:R-:W-:Y:S01]  /*6300*/  FFMA R13, R49, R3, R13 ;  /* 0x00000003310d7223 */ /* 0x000fe2000000000d */
[----:B------:R-:W-:Y:S01]  /*6310*/  SHF.L.U32 R3, R69, 0x10, RZ ;  /* 0x0000001045037819 */ /* 0x000fe200000006ff */
[----:B------:R-:W-:Y:S01]  /*6320*/  FFMA R14, R49, R0, R14 ;  /* 0x00000000310e7223 */ /* 0x000fe2000000000e */
[C---:B------:R-:W-:Y:S01]  /*6330*/  SHF.L.U32 R0, R68.reuse, 0x10, RZ ;  /* 0x0000001044007819 */ /* 0x040fe200000006ff */
[----:B------:R-:W-:Y:S01]  /*6340*/  FMUL R19, R47, R19 ;  /* 0x000000132f137220 */ /* 0x000fe20000400000 */
[----:B------:R-:W-:Y:S01]  /*6350*/  F2FP.BF16.F32.PACK_AB R10, R13, R12 ;  /* 0x0000000c0d0a723e */ /* 0x000fe200000010ff */
[----:B------:R1:W-:Y:S01]  /*6360*/  STS.128 [R100], R52 ;  /* 0x0000003464007388 */ /* 0x0003e20000000c00 */
[----:B------:R-:W-:Y:S01]  /*6370*/  LOP3.LUT R5, R79, 0xffff0000, RZ, 0xc0, !PT ;  /* 0xffff00004f057812 */ /* 0x000fe200078ec0ff */
[C---:B------:R-:W-:Y:S01]  /*6380*/  FFMA R19, R49.reuse, R2, R19 ;  /* 0x0000000231137223 */ /* 0x040fe20000000013 */
[----:B------:R-:W-:Y:S01]  /*6390*/  LOP3.LUT R2, R68, 0xffff0000, RZ, 0xc0, !PT ;  /* 0xffff000044027812 */ /* 0x000fe200078ec0ff */
[----:B------:R-:W-:Y:S01]  /*63a0*/  FFMA R16, R49, R0, R16 ;  /* 0x0000000031107223 */ /* 0x000fe20000000010 */
[----:B------:R-:W-:Y:S01]  /*63b0*/  LOP3.LUT R0, R69, 0xffff0000, RZ, 0xc0, !PT ;  /* 0xffff000045007812 */ /* 0x000fe200078ec0ff */
[----:B------:R-:W-:Y:S01]  /*63c0*/  FMUL R17, R47, R21 ;  /* 0x000000152f117220 */ /* 0x000fe20000400000 */
[----:B------:R-:W-:Y:S01]  /*63d0*/  F2FP.BF16.F32.PACK_AB R11, R19, R14 ;  /* 0x0000000e130b723e */ /* 0x000fe200000010ff */
[C---:B------:R-:W-:Y:S01]  /*63e0*/  FMUL R18, R47.reuse, R22 ;  /* 0x000000162f127220 */ /* 0x040fe20000400000 */
[----:B------:R-:W-:Y:S01]  /*63f0*/  FMUL R23, R47, R23 ;  /* 0x000000172f177220 */ /* 0x000fe20000400000 */
[C---:B------:R-:W-:Y:S01]  /*6400*/  FFMA R17, R49.reuse, R2, R17 ;  /* 0x0000000231117223 */ /* 0x040fe20000000011 */
[C---:B------:R-:W-:Y:S01]  /*6410*/  SHF.L.U32 R2, R70.reuse, 0x10, RZ ;  /* 0x0000001046027819 */ /* 0x040fe200000006ff */
[----:B------:R1:W-:Y:S01]  /*6420*/  STS.128 [R105+0x10], R8 ;  /* 0x0000100869007388 */ /* 0x0003e20000000c00 */
[----:B------:R-:W-:Y:S01]  /*6430*/  FFMA R18, R49, R3, R18 ;  /* 0x0000000331127223 */ /* 0x000fe20000000012 */
[----:B------:R-:W-:Y:S01]  /*6440*/  SHF.L.U32 R3, R71, 0x10, RZ ;  /* 0x0000001047037819 */ /* 0x000fe200000006ff */
[----:B------:R-:W-:Y:S01]  /*6450*/  FFMA R23, R49, R0, R23 ;  /* 0x0000000031177223 */ /* 0x000fe20000000017 */
[----:B------:R-:W-:Y:S01]  /*6460*/  LOP3.LUT R0, R70, 0xffff0000, RZ, 0xc0, !PT ;  /* 0xffff000046007812 */ /* 0x000fe200078ec0ff */
[----:B------:R-:W-:Y:S01]  /*6470*/  FMUL R21, R47, R25 ;  /* 0x000000192f157220 */ /* 0x000fe20000400000 */
[----:B------:R-:W-:Y:S01]  /*6480*/  F2FP.BF16.F32.PACK_AB R16, R17, R16 ;  /* 0x000000101110723e */ /* 0x000fe200000010ff */
[----:B------:R-:W-:Y:S01]  /*6490*/  FMUL R22, R47, R26 ;  /* 0x0000001a2f167220 */ /* 0x000fe20000400000 */
[C---:B------:R-:W-:Y:S01]  /*64a0*/  FFMA R20, R49.reuse, R2, R20 ;  /* 0x0000000231147223 */ /* 0x040fe20000000014 */
[----:B------:R-:W-:Y:S01]  /*64b0*/  FFMA R21, R49, R0, R21 ;  /* 0x0000000031157223 */ /* 0x000fe20000000015 */
[----:B------:R-:W-:Y:S01]  /*64c0*/  LOP3.LUT R0, R71, 0xffff0000, RZ, 0xc0, !PT ;  /* 0xffff000047007812 */ /* 0x000fe200078ec0ff */
[----:B------:R-:W-:Y:S01]  /*64d0*/  FFMA R22, R49, R3, R22 ;  /* 0x0000000331167223 */ /* 0x000fe20000000016 */
[C---:B------:R-:W-:Y:S01]  /*64e0*/  FMUL R27, R47.reuse, R27 ;  /* 0x0000001b2f1b7220 */ /* 0x040fe20000400000 */
[C---:B------:R-:W-:Y:S01]  /*64f0*/  SHF.L.U32 R2, R76.reuse, 0x10, RZ ;  /* 0x000000104c027819 */ /* 0x040fe200000006ff */
[C---:B------:R-:W-:Y:S01]  /*6500*/  FMUL R25, R47.reuse, R29 ;  /* 0x0000001d2f197220 */ /* 0x040fe20000400000 */
[----:B------:R-:W-:Y:S01]  /*6510*/  LOP3.LUT R3, R76, 0xffff0000, RZ, 0xc0, !PT ;  /* 0xffff00004c037812 */ /* 0x000fe200078ec0ff */
[----:B------:R-:W-:Y:S01]  /*6520*/  FMUL R26, R47, R30 ;  /* 0x0000001e2f1a7220 */ /* 0x000fe20000400000 */
[C---:B------:R-:W-:Y:S01]  /*6530*/  FFMA R27, R49.reuse, R0, R27 ;  /* 0x00000000311b7223 */ /* 0x040fe2000000001b */
[----:B------:R-:W-:Y:S01]  /*6540*/  FFMA R24, R49, R2, R24 ;  /* 0x0000000231187223 */ /* 0x000fe20000000018 */
[----:B------:R-:W-:Y:S01]  /*6550*/  LOP3.LUT R0, R77, 0xffff0000, RZ, 0xc0, !PT ;  /* 0xffff00004d007812 */ /* 0x000fe200078ec0ff */
[----:B------:R-:W-:Y:S01]  /*6560*/  FFMA R25, R49, R3, R25 ;  /* 0x0000000331197223 */ /* 0x000fe20000000019 */
[----:B------:R-:W-:Y:S01]  /*6570*/  FMUL R31, R47, R31 ;  /* 0x0000001f2f1f7220 */ /* 0x000fe20000400000 */
[C---:B------:R-:W-:Y:S01]  /*6580*/  SHF.L.U32 R2, R78.reuse, 0x10, RZ ;  /* 0x000000104e027819 */ /* 0x040fe200000006ff */
[----:B------:R-:W-:Y:S01]  /*6590*/  FFMA R26, R49, R4, R26 ;  /* 0x00000004311a7223 */ /* 0x000fe2000000001a */
[----:B------:R-:W-:Y:S01]  /*65a0*/  LOP3.LUT R3, R78, 0xffff0000, RZ, 0xc0, !PT ;  /* 0xffff00004e037812 */ /* 0x000fe200078ec0ff */
[----:B------:R-:W-:Y:S01]  /*65b0*/  FMUL R29, R47, R33 ;  /* 0x000000212f1d7220 */ /* 0x000fe20000400000 */
[----:B------:R-:W-:Y:S01]  /*65c0*/  SHF.L.U32 R4, R79, 0x10, RZ ;  /* 0x000000104f047819 */ /* 0x000fe200000006ff */
[----:B------:R-:W-:Y:S01]  /*65d0*/  FMUL R30, R47, R34 ;  /* 0x000000222f1e7220 */ /* 0x000fe20000400000 */
[----:B------:R-:W-:Y:S01]  /*65e0*/  F2FP.BF16.F32.PACK_AB R17, R23, R18 ;  /* 0x000000121711723e */ /* 0x000fe200000010ff */
[----:B------:R-:W-:Y:S01]  /*65f0*/  FFMA R31, R49, R0, R31 ;  /* 0x00000000311f7223 */ /* 0x000fe2000000001f */
[----:B------:R-:W-:Y:S01]  /*6600*/  FMUL R35, R47, R35 ;  /* 0x000000232f237220 */ /* 0x000fe20000400000 */
[----:B------:R-:W-:Y:S01]  /*6610*/  F2FP.BF16.F32.PACK_AB R18, R21, R20 ;  /* 0x000000141512723e */ /* 0x000fe200000010ff */
[----:B------:R-:W-:Y:S01]  /*6620*/  FFMA R28, R49, R2, R28 ;  /* 0x00000002311c7223 */ /* 0x000fe2000000001c */
[----:B------:R-:W-:Y:S01]  /*6630*/  F2FP.BF16.F32.PACK_AB R19, R27, R22 ;  /* 0x000000161b13723e */ /* 0x000fe200000010ff */
[C---:B------:R-:W-:Y:S01]  /*6640*/  FFMA R29, R49.reuse, R3, R29 ;  /* 0x00000003311d7223 */ /* 0x040fe2000000001d */
[C---:B------:R-:W-:Y:S01]  /*6650*/  FFMA R30, R49.reuse, R4, R30 ;  /* 0x00000004311e7223 */ /* 0x040fe2000000001e */
[----:B------:R-:W-:Y:S01]  /*6660*/  FFMA R35, R49, R5, R35 ;  /* 0x0000000531237223 */ /* 0x000fe20000000023 */
[----:B------:R-:W-:Y:S01]  /*6670*/  F2FP.BF16.F32.PACK_AB R24, R25, R24 ;  /* 0x000000181918723e */ /* 0x000fe200000010ff */
[----:B------:R1:W-:Y:S01]  /*6680*/  STS.128 [R104+0x20], R16 ;  /* 0x0000201068007388 */ /* 0x0003e20000000c00 */
[----:B------:R-:W-:Y:S02]  /*6690*/  F2FP.BF16.F32.PACK_AB R25, R31, R26 ;  /* 0x0000001a1f19723e */ /* 0x000fe400000010ff */
[----:B------:R-:W-:Y:S02]  /*66a0*/  F2FP.BF16.F32.PACK_AB R26, R29, R28 ;  /* 0x0000001c1d1a723e */ /* 0x000fe400000010ff */
[----:B------:R-:W-:Y:S05]  /*66b0*/  F2FP.BF16.F32.PACK_AB R27, R35, R30 ;  /* 0x0000001e231b723e */ /* 0x000fea00000010ff */
[----:B------:R1:W-:Y:S01]  /*66c0*/  STS.128 [R112+0x30], R24 ;  /* 0x0000301870007388 */ /* 0x0003e20000000c00 */
[----:B------:R-:W-:Y:S01]  /*66d0*/  @!PT LDS RZ, [RZ] ;  /* 0x00000000fffff984 */ /* 0x000fe20000000800 */
[----:B------:R-:W-:Y:S01]  /*66e0*/  @!PT LDS RZ, [RZ] ;  /* 0x00000000fffff984 */ /* 0x000fe20000000800 */
[----:B------:R-:W-:Y:S01]  /*66f0*/  @!PT LDS RZ, [RZ] ;  /* 0x00000000fffff984 */ /* 0x000fe20000000800 */
[----:B------:R-:W-:Y:S01]  /*6700*/  @!PT LDS RZ, [RZ] ;  /* 0x00000000fffff984 */ /* 0x000fe20000000800 */
[----:B------:R2:W-:Y:S07]  /*6710*/  MEMBAR.ALL.CTA ;  /* 0x0000000000007992 */ /* 0x0005ee0000008000 */
[----:B--2---:R-:W2:Y:S02]  /*6720*/  FENCE.VIEW.ASYNC.S ;  /* 0x00000000000073c6 */ /* 0x004ea40000000000 */
[----:B--2---:R-:W-:Y:S06]  /*6730*/  BAR.SYNC.DEFER_BLOCKING 0x1, 0x80 ;  /* 0x0042000000007b1d */ /* 0x004fec0000010000 */
[----:B------:R-:W-:Y:S05]  /*6740*/  @P0 BRA `(.L_x_93) ;  /* 0x0000000000300947 */ /* 0x000fea0003800000 */
[----:B------:R-:W-:Y:S01]  /*6750*/  UIADD3 UR6, UPT, UPT, UR50, 0x200, URZ ;  /* 0x0000020032067890 */ /* 0x000fe2000fffe0ff */
[----:B------:R-:W-:Y:S01]  /*6760*/  R2UR UR42, R109 ;  /* 0x000000006d2a72ca */ /* 0x000fe200000e0000 */
[----:B------:R-:W-:Y:S01]  /*6770*/  UIADD3 UR4, UP0, UPT, UR54, 0x680, URZ ;  /* 0x0000068036047890 */ /* 0x000fe2000ff1e0ff */
[----:B------:R-:W-:Y:S02]  /*6780*/  R2UR UR43, R107 ;  /* 0x000000006b2b72ca */ /* 0x000fe400000e0000 */
[----:B------:R-:W-:Y:S01]  /*6790*/  R2UR UR44, R108 ;  /* 0x000000006c2c72ca */ /* 0x000fe200000e0000 */
[----:B------:R-:W-:Y:S01]  /*67a0*/  IMAD.U32 R94, RZ, RZ, UR6 ;  /* 0x00000006ff5e7e24 */ /* 0x000fe2000f8e00ff */
[----:B------:R-:W-:Y:S04]  /*67b0*/  UIADD3.X UR5, UPT, UPT, URZ, UR55, URZ, UP0, !UPT ;  /* 0x00000037ff057290 */ /* 0x000fe800087fe4ff */
[----:B------:R-:W-:Y:S11]  /*67c0*/  R2UR UR40, R94 ;  /* 0x000000005e2872ca */ /* 0x000ff600000e0000 */
[----:B------:R-:W-:Y:S02]  /*67d0*/  @!UPT UIADD3 URZ, UPT, UPT, URZ, URZ, URZ ;  /* 0x000000fffffff290 */ /* 0x000fe4000fffe0ff */
[----:B------:R2:W-:Y:S01]  /*67e0*/  UTMASTG.4D.IM2COL [UR40], [UR4] ;  /* 0x00000028040073b5 */ /* 0x0005e20008058000 */
[----:B------:R0:W-:Y:S01]  /*67f0*/  UTMACMDFLUSH ;  /* 0x00000000000079b7 */ /* 0x0001e20000000000 */
[----:B--2---:R-:W-:Y:S04]  /*6800*/  DEPBAR.LE SB0, 0x1 ;  /* 0x000080400000791a */ /* 0x004fe80000000000 */
.L_x_93:
[----:B------:R-:W-:Y:S05]  /*6810*/  BSYNC.RECONVERGENT B0 ;  /* 0x0000000000007941 */ /* 0x000fea0003800200 */
.L_x_92:
[----:B------:R-:W-:Y:S01]  /*6820*/  BAR.SYNC.DEFER_BLOCKING 0x1, 0x80 ;  /* 0x0042000000007b1d */ /* 0x000fe20000010000 */
[----:B------:R-:W-:Y:S01]  /*6830*/  ISETP.NE.AND P1, PT, R111, RZ, PT ;  /* 0x000000ff6f00720c */ /* 0x000fe20003f25270 */
[----:B------:R-:W-:Y:S01]  /*6840*/  UISETP.NE.AND UP0, UPT, UR52, URZ, UPT ;  /* 0x000000ff3400728c */ /* 0x000fe2000bf05270 */
[----:B------:R-:W-:Y:S11]  /*6850*/  LEA R2, R65, UR50, 0x3 ;  /* 0x0000003241027c11 */ /* 0x000ff6000f8e18ff */
[----:B------:R-:W-:Y:S01]  /*6860*/  @P1 SHF.L.U32 R4, R99, 0x1f, RZ ;  /* 0x0000001f63041819 */ /* 0x000fe200000006ff */
[----:B------:R-:W-:Y:S06]  /*6870*/  BRA.U !UP0, `(.L_x_94) ;  /* 0x0000000108247547 */ /* 0x000fec000b800000 */
[----:B------:R-:W2:Y:S01]  /*6880*/  S2R R0, SR_CgaCtaId ;  /* 0x0000000000007919 */ /* 0x000ea20000008800 */
[----:B------:R-:W-:Y:S01]  /*6890*/  IMAD.U32 R3, RZ, RZ, UR56 ;  /* 0x00000038ff037e24 */ /* 0x000fe2000f8e00ff */
[----:B------:R-:W-:Y:S04]  /*68a0*/  UIADD3 UR56, UPT, UPT, UR56, 0x1, URZ ;  /* 0x0000000138387890 */ /* 0x000fe8000fffe0ff */
[----:B------:R-:W-:Y:S01]  /*68b0*/  @P1 LEA R3, R3, UR50, 0x3 ;  /* 0x0000003203031c11 */ /* 0x000fe2000f8e18ff */
[----:B------:R-:W-:Y:S04]  /*68c0*/  UISETP.NE.AND UP0, UPT, UR56, 0x4, UPT ;  /* 0x000000043800788c */ /* 0x000fe8000bf05270 */
[----:B------:R-:W-:Y:S01]  /*68d0*/  @P1 VIADD R3, R3, 0x80 ;  /* 0x0000008003031836 */ /* 0x000fe20000000000 */
[----:B------:R-:W-:Y:S04]  /*68e0*/  USEL UR56, UR56, URZ, UP0 ;  /* 0x000000ff38387287 */ /* 0x000fe80008000000 */
[----:B--2---:R-:W-:Y:S04]  /*68f0*/  @P1 PRMT R0, R0, 0x654, R3 ;  /* 0x0000065400001816 */ /* 0x004fe80000000003 */
[----:B------:R2:W-:Y:S04]  /*6900*/  @P1 SYNCS.ARRIVE.TRANS64.RED.A1T0 RZ, [R0+URZ], RZ ;  /* 0x000000ff00ff19a7 */ /* 0x0005e800081004ff */
.L_x_94:
[----:B------:R-:W4:Y:S01]  /*6910*/  @P1 SYNCS.PHASECHK.TRANS64.TRYWAIT P0, [R2+URZ+0x60], R4 ;  /* 0x00006004020015a7 */ /* 0x000f2200080011ff */
[----:B------:R-:W-:Y:S01]  /*6920*/  BSSY B1, `(.L_x_95) ;  /* 0x0000016000017945 */ /* 0x000fe20003800000 */
[----:B----4-:R-:W-:Y:S03]  /*6930*/  @P1 SEL R66, RZ, 0x1, !P0 ;  /* 0x00000001ff421807 */ /* 0x010fe60004000000 */
[----:B------:R-:W-:Y:S05]  /*6940*/  @!P1 BRA `(.L_x_96) ;  /* 0x00000000004c9947 */ /* 0x000fea0003800000 */
[----:B------:R-:W-:Y:S01]  /*6950*/  ISETP.NE.AND P0, PT, R66, RZ, PT ;  /* 0x000000ff4200720c */ /* 0x000fe20003f05270 */
[----:B------:R-:W-:Y:S01]  /*6960*/  BSSY B0, `(.L_x_97) ;  /* 0x000000b000007945 */ /* 0x000fe20003800000 */
[----:B------:R-:W-:Y:S11]  /*6970*/  ISETP.NE.AND P1, PT, R67, RZ, PT ;  /* 0x000000ff4300720c */ /* 0x000ff60003f25270 */
[----:B------:R-:W-:Y:S02]  /*6980*/  @!UPT UIADD3 URZ, UPT, UPT, URZ, URZ, URZ ;  /* 0x000000fffffff290 */ /* 0x000fe4000fffe0ff */
[C---:B------:R-:W-:Y:S01]  /*6990*/  @P1 IMAD R6, R65.reuse, 0x2000, R100 ;  /* 0x0000200041061824 */ /* 0x040fe200078e0264 */
[C---:B------:R-:W-:Y:S01]  /*69a0*/  @P1 LEA R4, R65.reuse, R104, 0xd ;  /* 0x0000006841041211 */ /* 0x040fe200078e68ff */
[C---:B------:R-:W-:Y:S02]  /*69b0*/  @P1 IMAD R5, R65.reuse, 0x2000, R105 ;  /* 0x0000200041051824 */ /* 0x040fe400078e0269 */
[----:B------:R-:W-:Y:S01]  /*69c0*/  @P1 IMAD R3, R65, 0x2000, R112 ;  /* 0x0000200041031824 */ /* 0x000fe200078e0270 */
[----:B------:R-:W-:Y:S06]  /*69d0*/  @P0 BRA `(.L_x_98) ;  /* 0x00000000000c0947 */ /* 0x000fec0003800000 */
[----:B--2---:R-:W-:Y:S04]  /*69e0*/  SHF.L.U32 R0, R99, 0x1f, RZ ;  /* 0x0000001f63007819 */ /* 0x004fe800000006ff */
[----:B------:R-:W2:Y:S02]  /*69f0*/  SYNCS.PHASECHK.TRANS64.TRYWAIT P0, [R2+URZ+0x60], R0 ;  /* 0x00006000020075a7 */ /* 0x000ea400080011ff */
[----:B--2---:R-:W-:Y:S05]  /*6a00*/  @!P0 BRA `(.L_x_99) ;  /* 0x0000003000308947 */ /* 0x004fea0003800000 */
.L_x_98:
[----:B------:R-:W-:Y:S05]  /*6a10*/  BSYNC B0 ;  /* 0x0000000000007941 */ /* 0x000fea0003800000 */
.L_x_97:
[----:B------:R-:W-:Y:S02]  /*6a20*/  ISETP.NE.AND P0, PT, R67, RZ, PT ;  /* 0x000000ff4300720c */ /* 0x000fe40003f05270 */
[----:B------:R-:W-:Y:S11]  /*6a30*/  IADD3 R65, PT, PT, R65, 0x1, RZ ;  /* 0x0000000141417810 */ /* 0x000ff60007ffe0ff */
[----:B------:R4:W1:Y:S04]  /*6a40*/  @P0 LDS.128 R56, [R6] ;  /* 0x0000000006380984 */ /* 0x0008680000000c00 */
[----:B------:R4:W1:Y:S04]  /*6a50*/  @P0 LDS.128 R60, [R5+0x10] ;  /* 0x00001000053c0984 */ /* 0x0008680000000c00 */
[----:B------:R4:W1:Y:S04]  /*6a60*/  @P0 LDS.128 R68, [R4+0x20] ;  /* 0x0000200004440984 */ /* 0x0008680000000c00 */
[----:B------:R4:W1:Y:S02]  /*6a70*/  @P0 LDS.128 R76, [R3+0x30] ;  /* 0x00003000034c0984 */ /* 0x0008640000000c00 */
.L_x_96:
[----:B------:R-:W-:Y:S05]  /*6a80*/  BSYNC B1 ;  /* 0x0000000000017941 */ /* 0x000fea0003800000 */
.L_x_95:
[----:B--2---:R-:W-:Y:S05]  /*6a90*/  VIADD R0, R48, 0x20 ;  /* 0x0000002030007836 */ /* 0x004fea0000000000 */
[----:B------:R-:W-:Y:S04]  /*6aa0*/  SHF.R.U32.HI R0, RZ, 0x15, R0 ;  /* 0x00000015ff007819 */ /* 0x000fe80000011600 */
[----:B------:R-:W-:Y:S11]  /*6ab0*/  LOP3.LUT P0, RZ, R0, 0x3, R103, 0x48, !PT ;  /* 0x0000000300ff7812 */ /* 0x000ff60007804867 */
[----:B------:R-:W-:Y:S02]  /*6ac0*/  @!UPT UIADD3 URZ, UPT, UPT, URZ, URZ, URZ ;  /* 0x000000fffffff290 */ /* 0x000fe4000fffe0ff */
[----:B------:R-:W-:Y:S05]  /*6ad0*/  @!P0 BRA `(.L_x_100) ;  /* 0x0000000000408947 */ /* 0x000fea0003800000 */
[----:B------:R-:W2:Y:S01]  /*6ae0*/  LDCU.64 UR8, c[0x4][0x70] ;  /* 0x01000e00ff0877ac */ /* 0x000ea20008000a00 */
[----:B----4-:R-:W-:Y:S01]  /*6af0*/  MOV R3, 0x0 ;  /* 0x0000000000037802 */ /* 0x010fe20000000f00 */
[----:B------:R-:W-:Y:S02]  /*6b00*/  HFMA2 R12, -RZ, RZ, 0, 5.9604644775390625e-08 ;  /* 0x00000001ff0c7431 */ /* 0x000fe400000001ff */
[----:B-1----:R-:W-:Y:S02]  /*6b10*/  IMAD.MOV.U32 R8, RZ, RZ, 0x192 ;  /* 0x00000192ff087424 */ /* 0x002fe400078e00ff */
[----:B------:R-:W-:Y:S01]  /*6b20*/  IMAD.MOV.U32 R13, RZ, RZ, RZ ;  /* 0x000000ffff0d7224 */ /* 0x000fe200078e00ff */
[----:B------:R-:W1:Y:S01]  /*6b30*/  LDCU.64 UR6, c[0x4][0x78] ;  /* 0x01000f00ff0677ac */ /* 0x000e620008000a00 */
[----:B------:R-:W4:Y:S01]  /*6b40*/  LDC.64 R2, c[0x4][R3] ;  /* 0x0100000003027b82 */ /* 0x000f220000000a00 */
[----:B------:R-:W5:Y:S01]  /*6b50*/  LDCU.64 UR4, c[0x4][0x10] ;  /* 0x01000200ff0477ac */ /* 0x000f620008000a00 */
[----:B--2---:R-:W-:Y:S01]  /*6b60*/  MOV R5, UR9 ;  /* 0x0000000900057c02 */ /* 0x004fe20008000f00 */
[----:B------:R-:W-:Y:S01]  /*6b70*/  IMAD.U32 R4, RZ, RZ, UR8 ;  /* 0x00000008ff047e24 */ /* 0x000fe2000f8e00ff */
[----:B-1----:R-:W-:Y:S01]  /*6b80*/  MOV R7, UR7 ;  /* 0x0000000700077c02 */ /* 0x002fe20008000f00 */
[----:B------:R-:W-:Y:S01]  /*6b90*/  IMAD.U32 R6, RZ, RZ, UR6 ;  /* 0x00000006ff067e24 */ /* 0x000fe2000f8e00ff */
[----:B-----5:R-:W-:Y:S01]  /*6ba0*/  MOV R11, UR5 ;  /* 0x00000005000b7c02 */ /* 0x020fe20008000f00 */
[----:B------:R-:W-:Y:S02]  /*6bb0*/  IMAD.U32 R10, RZ, RZ, UR4 ;  /* 0x00000004ff0a7e24 */ /* 0x000fe4000f8e00ff */
[----:B------:R-:W-:Y:S07]  /*6bc0*/  LEPC R20, `(.L_x_100) ;  /* 0x000000001014794e */ /* 0x000fee0000000000 */
[----:B---34-:R-:W-:Y:S05]  /*6bd0*/  CALL.ABS.NOINC R2 ;  /* 0x0000000002007343 */ /* 0x018fea0003c00000 */
.L_x_100:
[----:B-1--4-:R-:W-:Y:S01]  /*6be0*/  SHF.L.U32 R3, R56, 0x10, RZ ;  /* 0x0000001038037819 */ /* 0x012fe200000006ff */
[----:B------:R-:W-:Y:S05]  /*6bf0*/  WARPSYNC.ALL ;  /* 0x0000000000007948 */ /* 0x000fea0003800000 */
[----:B------:R-:W-:Y:S01]  /*6c00*/  R2UR UR4, R48 ;  /* 0x00000000300472ca */ /* 0x000fe200000e0000 */
[----:B------:R-:W1:Y:S01]  /*6c10*/  S2R R113, SR_CgaCtaId ;  /* 0x0000000000717919 */ /* 0x000e620000008800 */
[C---:B------:R-:W-:Y:S01]  /*6c20*/  SHF.L.U32 R50, R58.reuse, 0x10, RZ ;  /* 0x000000103a327819 */ /* 0x040fe200000006ff */
[----:B------:R-:W-:Y:S01]  /*6c30*/  BSSY.RECONVERGENT B0, `(.L_x_101) ;  /* 0x000008e000007945 */ /* 0x000fe20003800200 */
[----:B------:R-:W-:Y:S02]  /*6c40*/  LOP3.LUT R51, R58, 0xffff0000, RZ, 0xc0, !PT ;  /* 0xffff00003a337812 */ /* 0x000fe400078ec0ff */
[C---:B------:R-:W-:Y:S02]  /*6c50*/  SHF.L.U32 R52, R59.reuse, 0x10, RZ ;  /* 0x000000103b347819 */ /* 0x040fe400000006ff */
[----:B------:R-:W-:Y:S02]  /*6c60*/  LOP3.LUT R53, R59, 0xffff0000, RZ, 0xc0, !PT ;  /* 0xffff00003b357812 */ /* 0x000fe400078ec0ff */
[----:B------:R-:W-:Y:S02]  /*6c70*/  ISETP.NE.AND P6, PT, R111, RZ, PT ;  /* 0x000000ff6f00720c */ /* 0x000fe40003fc5270 */
[----:B------:R-:W-:Y:S01]  /*6c80*/  ISETP.NE.AND P0, PT, R102, RZ, PT ;  /* 0x000000ff6600720c */ /* 0x000fe20003f05270 */
[----:B------:R-:W2:Y:S02]  /*6c90*/  LDTM.x32 R4, tmem[UR4+0x20] ;  /* 0x00002004000479ee */ /* 0x000ea400082c0000 */
[C---:B--2---:R-:W-:Y:S01]  /*6ca0*/  FMUL R0, R47.reuse, R4 ;  /* 0x000000042f007220 */ /* 0x044fe20000400000 */
[----:B------:R-:W-:Y:S01]  /*6cb0*/  LOP3.LUT R4, R56, 0xffff0000, RZ, 0xc0, !PT ;  /* 0xffff000038047812 */ /* 0x000fe200078ec0ff */
[----:B------:R-:W-:Y:S01]  /*6cc0*/  FMUL R2, R47, R5 ;  /* 0x000000052f027220 */ /* 0x000fe20000400000 */
[----:B------:R-:W-:Y:S01]  /*6cd0*/  SHF.L.U32 R5, R57, 0x10, RZ ;  /* 0x0000001039057819 */ /* 0x000fe200000006ff */
[----:B------:R-:W-:Y:S01]  /*6ce0*/  FFMA R0, R49, R3, R0 ;  /* 0x0000000331007223 */ /* 0x000fe20000000000 */
[----:B------:R-:W-:Y:S01]  /*6cf0*/  FMUL R3, R47, R6 ;  /* 0x000000062f037220 */ /* 0x000fe20000400000 */
[----:B------:R-:W-:Y:S01]  /*6d00*/  FFMA R2, R49, R4, R2 ;  /* 0x0000000431027223 */ /* 0x000fe20000000002 */
[----:B------:R-:W-:Y:S01]  /*6d10*/  LOP3.LUT R4, R57, 0xffff0000, RZ, 0xc0, !PT ;  /* 0xffff000039047812 */ /* 0x000fe200078ec0ff */
[----:B------:R-:W-:Y:S01]  /*6d20*/  FMUL R7, R47, R7 ;  /* 0x000000072f077220 */ /* 0x000fe20000400000 */
[----:B------:R-:W-:Y:S01]  /*6d30*/  FFMA R3, R49, R5, R3 ;  /* 0x0000000531037223 */ /* 0x000fe20000000003 */
[C---:B------:R-:W-:Y:S01]  /*6d40*/  FMUL R5, R47.reuse, R9 ;  /* 0x000000092f057220 */ /* 0x040fe20000400000 */
[----:B------:R-:W-:Y:S01]  /*6d50*/  FMUL R6, R47, R10 ;  /* 0x0000000a2f067220 */ /* 0x000fe20000400000 */
[----:B------:R-:W-:Y:S01]  /*6d60*/  FFMA R7, R49, R4, R7 ;  /* 0x0000000431077223 */ /* 0x000fe20000000007 */
[C---:B------:R-:W-:Y:S01]  /*6d70*/  FMUL R4, R47.reuse, R8 ;  /* 0x000000082f047220 */ /* 0x040fe20000400000 */
[C---:B------:R-:W-:Y:S01]  /*6d80*/  FMUL R11, R47.reuse, R11 ;  /* 0x0000000b2f0b7220 */ /* 0x040fe20000400000 */
[C---:B------:R-:W-:Y:S01]  /*6d90*/  FMUL R8, R47.reuse, R19 ;  /* 0x000000132f087220 */ /* 0x040fe20000400000 */
[----:B------:R-:W-:Y:S01]  /*6da0*/  FMUL R9, R47, R20 ;  /* 0x000000142f097220 */ /* 0x000fe20000400000 */
[C---:B------:R-:W-:Y:S01]  /*6db0*/  FFMA R4, R49.reuse, R50, R4 ;  /* 0x0000003231047223 */ /* 0x040fe20000000004 */
[----:B------:R-:W-:Y:S01]  /*6dc0*/  SHF.L.U32 R50, R60, 0x10, RZ ;  /* 0x000000103c327819 */ /* 0x000fe200000006ff */
[C---:B------:R-:W-:Y:S01]  /*6dd0*/  FFMA R5, R49.reuse, R51, R5 ;  /* 0x0000003331057223 */ /* 0x040fe20000000005 */
[C---:B------:R-:W-:Y:S01]  /*6de0*/  FFMA R6, R49.reuse, R52, R6 ;  /* 0x0000003431067223 */ /* 0x040fe20000000006 */
[----:B------:R-:W-:Y:S01]  /*6df0*/  F2FP.BF16.F32.PACK_AB R52, R2, R0 ;  /* 0x000000000234723e */ /* 0x000fe200000010ff */
[----:B------:R-:W-:Y:S01]  /*6e00*/  FFMA R11, R49, R53, R11 ;  /* 0x00000035310b7223 */ /* 0x000fe2000000000b */
[----:B------:R-:W-:Y:S01]  /*6e10*/  F2FP.BF16.F32.PACK_AB R53, R7, R3 ;  /* 0x000000030735723e */ /* 0x000fe200000010ff */
[----:B------:R-:W-:Y:S01]  /*6e20*/  FMUL R3, R47, R14 ;  /* 0x0000000e2f037220 */ /* 0x000fe20000400000 */
[----:B------:R-:W-:Y:S01]  /*6e30*/  F2FP.BF16.F32.PACK_AB R54, R5, R4 ;  /* 0x000000040536723e */ /* 0x000fe200000010ff */
[C---:B------:R-:W-:Y:S01]  /*6e40*/  FMUL R14, R47.reuse, R25 ;  /* 0x000000192f0e7220 */ /* 0x040fe20000400000 */
[----:B------:R-:W-:Y:S01]  /*6e50*/  LOP3.LUT R25, R60, 0xffff0000, RZ, 0xc0, !PT ;  /* 0xffff00003c197812 */ /* 0x000fe200078ec0ff */
[----:B------:R-:W-:Y:S01]  /*6e60*/  FMUL R0, R47, R12 ;  /* 0x0000000c2f007220 */ /* 0x000fe20000400000 */
[----:B------:R-:W-:Y:S01]  /*6e70*/  F2FP.BF16.F32.PACK_AB R55, R11, R6 ;  /* 0x000000060b37723e */ /* 0x000fe200000010ff */
[C---:B------:R-:W-:Y:S01]  /*6e80*/  FMUL R2, R47.reuse, R13 ;  /* 0x0000000d2f027220 */ /* 0x040fe20000400000 */
[C---:B------:R-:W-:Y:S01]  /*6e90*/  FMUL R4, R47.reuse, R15 ;  /* 0x0000000f2f047220 */ /* 0x040fe20000400000 */
[----:B------:R-:W-:Y:S01]  /*6ea0*/  FMUL R15, R47, R26 ;  /* 0x0000001a2f0f7220 */ /* 0x000fe20000400000 */
[----:B------:R-:W-:Y:S01]  /*6eb0*/  SHF.L.U32 R26, R61, 0x10, RZ ;  /* 0x000000103d1a7819 */ /* 0x000fe200000006ff */
[C---:B------:R-:W-:Y:S01]  /*6ec0*/  FFMA R0, R49.reuse, R50, R0 ;  /* 0x0000003231007223 */ /* 0x040fe20000000000 */
[----:B------:R-:W-:Y:S01]  /*6ed0*/  FFMA R2, R49, R25, R2 ;  /* 0x0000001931027223 */ /* 0x000fe20000000002 */
[----:B------:R-:W-:Y:S01]  /*6ee0*/  SHF.L.U32 R25, R62, 0x10, RZ ;  /* 0x000000103e197819 */ /* 0x000fe200000006ff */
[C---:B------:R-:W-:Y:S01]  /*6ef0*/  FMUL R5, R47.reuse, R16 ;  /* 0x000000102f057220 */ /* 0x040fe20000400000 */
[----:B------:R-:W-:Y:S01]  /*6f00*/  FMUL R16, R47, R27 ;  /* 0x0000001b2f107220 */ /* 0x000fe20000400000 */
[----:B------:R-:W-:Y:S01]  /*6f10*/  LOP3.LUT R27, R61, 0xffff0000, RZ, 0xc0, !PT ;  /* 0xffff00003d1b7812 */ /* 0x000fe200078ec0ff */
[C---:B------:R-:W-:Y:S01]  /*6f20*/  FMUL R6, R47.reuse, R17 ;  /* 0x000000112f067220 */ /* 0x040fe20000400000 */
[----:B------:R-:W-:Y:S01]  /*6f30*/  FMUL R17, R47, R28 ;  /* 0x0000001c2f117220 */ /* 0x000fe20000400000 */
[----:B------:R-:W-:Y:S01]  /*6f40*/  F2FP.BF16.F32.PACK_AB R28, R2, R0 ;  /* 0x00000000021c723e */ /* 0x000fe200000010ff */
[----:B------:R-:W-:Y:S01]  /*6f50*/  FFMA R3, R49, R26, R3 ;  /* 0x0000001a31037223 */ /* 0x000fe20000000003 */
[----:B------:R-:W-:Y:S01]  /*6f60*/  LOP3.LUT R26, R62, 0xffff0000, RZ, 0xc0, !PT ;  /* 0xffff00003e1a7812 */ /* 0x000fe200078ec0ff */
[----:B------:R-:W-:Y:S01]  /*6f70*/  STS.128 [R100+0x2000], R52 ;  /* 0x0020003464007388 */ /* 0x000fe20000000c00 */
[----:B------:R-:W-:Y:S01]  /*6f80*/  SHF.L.U32 R0, R63, 0x10, RZ ;  /* 0x000000103f007819 */ /* 0x000fe200000006ff */
[----:B------:R-:W-:Y:S01]  /*6f90*/  FFMA R4, R49, R27, R4 ;  /* 0x0000001b31047223 */ /* 0x000fe20000000004 */
[----:B------:R-:W-:Y:S01]  /*6fa0*/  LOP3.LUT R2, R63, 0xffff0000, RZ, 0xc0, !PT ;  /* 0xffff00003f027812 */ /* 0x000fe200078ec0ff */
[----:B------:R-:W-:Y:S01]  /*6fb0*/  FMUL R7, R47, R18 ;  /* 0x000000122f077220 */ /* 0x000fe20000400000 */
[C---:B------:R-:W-:Y:S01]  /*6fc0*/  FFMA R5, R49.reuse, R25, R5 ;  /* 0x0000001931057223 */ /* 0x040fe20000000005 */
[----:B------:R-:W-:Y:S01]  /*6fd0*/  FFMA R6, R49, R26, R6 ;  /* 0x0000001a31067223 */ /* 0x000fe20000000006 */
[----:B------:R-:W-:Y:S01]  /*6fe0*/  FMUL R18, R47, R29 ;  /* 0x0000001d2f127220 */ /* 0x000fe20000400000 */
[----:B------:R-:W-:Y:S01]  /*6ff0*/  F2FP.BF16.F32.PACK_AB R29, R4, R3 ;  /* 0x00000003041d723e */ /* 0x000fe200000010ff */
[C---:B------:R-:W-:Y:S01]  /*7000*/  FFMA R7, R49.reuse, R0, R7 ;  /* 0x0000000031077223 */ /* 0x040fe20000000007 */
[C---:B------:R-:W-:Y:S01]  /*7010*/  SHF.L.U32 R0, R68.reuse, 0x10, RZ ;  /* 0x0000001044007819 */ /* 0x040fe200000006ff */
[----:B------:R-:W-:Y:S01]  /*7020*/  FFMA R8, R49, R2, R8 ;  /* 0x0000000231087223 */ /* 0x000fe20000000008 */
[----:B------:R-:W-:Y:S01]  /*7030*/  LOP3.LUT R3, R68, 0xffff0000, RZ, 0xc0, !PT ;  /* 0xffff000044037812 */ /* 0x000fe200078ec0ff */
[----:B------:R-:W-:Y:S01]  /*7040*/  FMUL R19, R47, R30 ;  /* 0x0000001e2f137220 */ /* 0x000fe20000400000 */
[----:B------:R-:W-:Y:S01]  /*7050*/  SHF.L.U32 R2, R69, 0x10, RZ ;  /* 0x0000001045027819 */ /* 0x000fe200000006ff */
[C---:B------:R-:W-:Y:S01]  /*7060*/  FMUL R10, R47.reuse, R21 ;  /* 0x000000152f0a7220 */ /* 0x040fe20000400000 */
[----:B------:R-:W-:Y:S01]  /*7070*/  F2FP.BF16.F32.PACK_AB R30, R6, R5 ;  /* 0x00000005061e723e */ /* 0x000fe200000010ff */
[----:B------:R-:W-:Y:S01]  /*7080*/  FMUL R11, R47, R22 ;  /* 0x000000162f0b7220 */ /* 0x000fe20000400000 */
[----:B------:R-:W-:Y:S01]  /*7090*/  SHF.L.U32 R4, R79, 0x10, RZ ;  /* 0x000000104f047819 */ /* 0x000fe200000006ff */
[----:B------:R-:W-:Y:S01]  /*70a0*/  FFMA R9, R49, R0, R9 ;  /* 0x0000000031097223 */ /* 0x000fe20000000009 */
[----:B------:R-:W-:Y:S01]  /*70b0*/  LOP3.LUT R0, R69, 0xffff0000, RZ, 0xc0, !PT ;  /* 0xffff000045007812 */ /* 0x000fe200078ec0ff */
[----:B------:R-:W-:Y:S01]  /*70c0*/  FFMA R10, R49, R3, R10 ;  /* 0x00000003310a7223 */ /* 0x000fe2000000000a */
[----:B------:R-:W-:Y:S01]  /*70d0*/  SHF.L.U32 R3, R71, 0x10, RZ ;  /* 0x0000001047037819 */ /* 0x000fe200000006ff */
[----:B------:R-:W-:Y:S01]  /*70e0*/  FFMA R11, R49, R2, R11 ;  /* 0x00000002310b7223 */ /* 0x000fe2000000000b */
[----:B------:R-:W-:Y:S01]  /*70f0*/  SHF.L.U32 R2, R70, 0x10, RZ ;  /* 0x0000001046027819 */ /* 0x000fe200000006ff */
[----:B------:R-:W-:Y:S01]  /*7100*/  FMUL R12, R47, R23 ;  /* 0x000000172f0c7220 */ /* 0x000fe20000400000 */
[----:B------:R-:W-:Y:S01]  /*7110*/  LOP3.LUT R5, R79, 0xffff0000, RZ, 0xc0, !PT ;  /* 0xffff00004f057812 */ /* 0x000fe200078ec0ff */
[C---:B------:R-:W-:Y:S01]  /*7120*/  FMUL R13, R47.reuse, R24 ;  /* 0x000000182f0d7220 */ /* 0x040fe20000400000 */
[----:B------:R-:W-:Y:S01]  /*7130*/  FMUL R20, R47, R31 ;  /* 0x0000001f2f147220 */ /* 0x000fe20000400000 */
[----:B------:R-:W-:Y:S01]  /*7140*/  F2FP.BF16.F32.PACK_AB R31, R8, R7 ;  /* 0x00000007081f723e */ /* 0x000fe200000010ff */
[C---:B------:R-:W-:Y:S01]  /*7150*/  FFMA R12, R49.reuse, R0, R12 ;  /* 0x00000000310c7223 */ /* 0x040fe2000000000c */
[----:B------:R-:W-:Y:S01]  /*7160*/  LOP3.LUT R0, R70, 0xffff0000, RZ, 0xc0, !PT ;  /* 0xffff000046007812 */ /* 0x000fe200078ec0ff */
[----:B------:R-:W-:Y:S01]  /*7170*/  FFMA R13, R49, R2, R13 ;  /* 0x00000002310d7223 */ /* 0x000fe2000000000d */
[----:B------:R-:W-:Y:S01]  /*7180*/  LOP3.LUT R2, R71, 0xffff0000, RZ, 0xc0, !PT ;  /* 0xffff000047027812 */ /* 0x000fe200078ec0ff */
[----:B------:R-:W-:Y:S01]  /*7190*/  FMUL R21, R47, R32 ;  /* 0x000000202f157220 */ /* 0x000fe20000400000 */
[----:B------:R-:W-:Y:S01]  /*71a0*/  F2FP.BF16.F32.PACK_AB R8, R10, R9 ;  /* 0x000000090a08723e */ /* 0x000fe200000010ff */
[C---:B------:R-:W-:Y:S01]  /*71b0*/  FFMA R14, R49.reuse, R0, R14 ;  /* 0x00000000310e7223 */ /* 0x040fe2000000000e */
[----:B------:R-:W-:Y:S01]  /*71c0*/  SHF.L.U32 R0, R76, 0x10, RZ ;  /* 0x000000104c007819 */ /* 0x000fe200000006ff */
[----:B------:R-:W-:Y:S01]  /*71d0*/  STS.128 [R105+0x2010], R28 ;  /* 0x0020101c69007388 */ /* 0x000fe20000000c00 */
[----:B------:R-:W-:Y:S01]  /*71e0*/  F2FP.BF16.F32.PACK_AB R9, R12, R11 ;  /* 0x0000000b0c09723e */ /* 0x000fe200000010ff */
[----:B------:R-:W-:Y:S01]  /*71f0*/  FFMA R15, R49, R3, R15 ;  /* 0x00000003310f7223 */ /* 0x000fe2000000000f */
[----:B------:R-:W-:Y:S01]  /*7200*/  SHF.L.U32 R3, R77, 0x10, RZ ;  /* 0x000000104d037819 */ /* 0x000fe200000006ff */
[C---:B------:R-:W-:Y:S01]  /*7210*/  FFMA R16, R49.reuse, R2, R16 ;  /* 0x0000000231107223 */ /* 0x040fe20000000010 */
[----:B------:R-:W-:Y:S01]  /*7220*/  LOP3.LUT R2, R76, 0xffff0000, RZ, 0xc0, !PT ;  /* 0xffff00004c027812 */ /* 0x000fe200078ec0ff */
[----:B------:R-:W-:Y:S01]  /*7230*/  FFMA R17, R49, R0, R17 ;  /* 0x0000000031117223 */ /* 0x000fe20000000011 */
[----:B------:R-:W-:Y:S01]  /*7240*/  LOP3.LUT R0, R77, 0xffff0000, RZ, 0xc0, !PT ;  /* 0xffff00004d007812 */ /* 0x000fe200078ec0ff */
[C---:B------:R-:W-:Y:S01]  /*7250*/  FMUL R22, R47.reuse, R33 ;  /* 0x000000212f167220 */ /* 0x040fe20000400000 */
[----:B------:R-:W-:Y:S01]  /*7260*/  FMUL R23, R47, R34 ;  /* 0x000000222f177220 */ /* 0x000fe20000400000 */
[C---:B------:R-:W-:Y:S01]  /*7270*/  FFMA R18, R49.reuse, R2, R18 ;  /* 0x0000000231127223 */ /* 0x040fe20000000012 */
[C---:B------:R-:W-:Y:S01]  /*7280*/  FFMA R19, R49.reuse, R3, R19 ;  /* 0x0000000331137223 */ /* 0x040fe20000000013 */
[C---:B------:R-:W-:Y:S01]  /*7290*/  SHF.L.U32 R2, R78.reuse, 0x10, RZ ;  /* 0x000000104e027819 */ /* 0x040fe200000006ff */
[----:B------:R-:W-:Y:S01]  /*72a0*/  FFMA R20, R49, R0, R20 ;  /* 0x0000000031147223 */ /* 0x000fe20000000014 */
[----:B------:R-:W-:Y:S01]  /*72b0*/  LOP3.LUT R3, R78, 0xffff0000, RZ, 0xc0, !PT ;  /* 0xffff00004e037812 */ /* 0x000fe200078ec0ff */
[----:B------:R-:W-:Y:S01]  /*72c0*/  FMUL R24, R47, R35 ;  /* 0x000000232f187220 */ /* 0x000fe20000400000 */
[----:B------:R-:W-:Y:S01]  /*72d0*/  F2FP.BF16.F32.PACK_AB R10, R14, R13 ;  /* 0x0000000d0e0a723e */ /* 0x000fe200000010ff */
[C---:B------:R-:W-:Y:S01]  /*72e0*/  FFMA R21, R49.reuse, R2, R21 ;  /* 0x0000000231157223 */ /* 0x040fe20000000015 */
[----:B------:R-:W-:Y:S01]  /*72f0*/  F2FP.BF16.F32.PACK_AB R11, R16, R15 ;  /* 0x0000000f100b723e */ /* 0x000fe200000010ff */
[C---:B------:R-:W-:Y:S01]  /*7300*/  FFMA R22, R49.reuse, R3, R22 ;  /* 0x0000000331167223 */ /* 0x040fe20000000016 */
[C---:B------:R-:W-:Y:S01]  /*7310*/  FFMA R23, R49.reuse, R4, R23 ;  /* 0x0000000431177223 */ /* 0x040fe20000000017 */
[----:B------:R-:W-:Y:S01]  /*7320*/  FFMA R24, R49, R5, R24 ;  /* 0x0000000531187223 */ /* 0x000fe20000000018 */
[----:B------:R-:W-:Y:S01]  /*7330*/  F2FP.BF16.F32.PACK_AB R4, R18, R17 ;  /* 0x000000111204723e */ /* 0x000fe200000010ff */
[----:B------:R-:W-:Y:S01]  /*7340*/  STS.128 [R104+0x2020], R8 ;  /* 0x0020200868007388 */ /* 0x000fe20000000c00 */
[----:B------:R-:W-:Y:S02]  /*7350*/  F2FP.BF16.F32.PACK_AB R5, R20, R19 ;  /* 0x000000131405723e */ /* 0x000fe400000010ff */
[----:B------:R-:W-:Y:S02]  /*7360*/  F2FP.BF16.F32.PACK_AB R6, R22, R21 ;  /* 0x000000151606723e */ /* 0x000fe400000010ff */
[----:B------:R-:W-:Y:S02]  /*7370*/  F2FP.BF16.F32.PACK_AB R7, R24, R23 ;  /* 0x000000171807723e */ /* 0x000fe400000010ff */
[----:B------:R-:W-:Y:S02]  /*7380*/  MOV R0, UR56 ;  /* 0x0000003800007c02 */ /* 0x000fe40008000f00 */
[----:B------:R-:W-:Y:S01]  /*7390*/  @P6 SHF.L.U32 R2, R99, 0x1f, RZ ;  /* 0x0000001f63026819 */ /* 0x000fe200000006ff */
[----:B------:R2:W-:Y:S01]  /*73a0*/  STS.128 [R112+0x2030], R4 ;  /* 0x0020300470007388 */ /* 0x0005e20000000c00 */
[----:B------:R-:W-:Y:S04]  /*73b0*/  @P6 LEA R0, R0, UR50, 0x3 ;  /* 0x0000003200006c11 */ /* 0x000fe8000f8e18ff */
[----:B------:R-:W-:Y:S01]  /*73c0*/  @P6 IADD3 R0, PT, PT, R0, 0x80, RZ ;  /* 0x0000008000006810 */ /* 0x000fe20007ffe0ff */
[----:B------:R-:W-:Y:S01]  /*73d0*/  @!PT LDS RZ, [RZ] ;  /* 0x00000000fffff984 */ /* 0x000fe20000000800 */
[----:B------:R-:W-:Y:S01]  /*73e0*/  @!PT LDS RZ, [RZ] ;  /* 0x00000000fffff984 */ /* 0x000fe20000000800 */
[----:B------:R-:W-:Y:S01]  /*73f0*/  @!PT LDS RZ, [RZ] ;  /* 0x00000000fffff984 */ /* 0x000fe20000000800 */
[----:B------:R-:W-:Y:S01]  /*7400*/  @!PT LDS RZ, [RZ] ;  /* 0x00000000fffff984 */ /* 0x000fe20000000800 */
[----:B------:R4:W-:Y:S06]  /*7410*/  MEMBAR.ALL.CTA ;  /* 0x0000000000007992 */ /* 0x0009ec0000008000 */
[----:B----4-:R-:W4:Y:S01]  /*7420*/  FENCE.VIEW.ASYNC.S ;  /* 0x00000000000073c6 */ /* 0x010f220000000000 */
[----:B-1----:R-:W-:Y:S02]  /*7430*/  @P6 PRMT R0, R113, 0x654, R0 ;  /* 0x0000065471006816 */ /* 0x002fe40000000000 */
[----:B--2---:R-:W-:Y:S01]  /*7440*/  LEA R6, R65, UR50, 0x3 ;  /* 0x0000003241067c11 */ /* 0x004fe2000f8e18ff */
[----:B----4-:R-:W-:Y:S06]  /*7450*/  BAR.SYNC.DEFER_BLOCKING 0x1, 0x80 ;  /* 0x0042000000007b1d */ /* 0x010fec0000010000 */
[----:B------:R-:W-:Y:S05]  /*7460*/  @P0 BRA `(.L_x_102) ;  /* 0x0000000000280947 */ /* 0x000fea0003800000 */
[----:B------:R-:W-:Y:S01]  /*7470*/  R2UR UR10, R109 ;  /* 0x000000006d0a72ca */ /* 0x000fe200000e0000 */
[----:B------:R-:W-:Y:S01]  /*7480*/  UIADD3 UR4, UP0, UPT, UR54, 0x680, URZ ;  /* 0x0000068036047890 */ /* 0x000fe2000ff1e0ff */
[----:B------:R-:W-:Y:S01]  /*7490*/  R2UR UR11, R107 ;  /* 0x000000006b0b72ca */ /* 0x000fe200000e0000 */
[----:B------:R-:W-:Y:S01]  /*74a0*/  UIADD3 UR9, UPT, UPT, UR41, 0x20, URZ ;  /* 0x0000002029097890 */ /* 0x000fe2000fffe0ff */
[----:B------:R-:W-:Y:S01]  /*74b0*/  R2UR UR12, R108 ;  /* 0x000000006c0c72ca */ /* 0x000fe200000e0000 */
[----:B------:R-:W-:Y:S02]  /*74c0*/  UIADD3 UR8, UPT, UPT, UR50, 0x2200, URZ ;  /* 0x0000220032087890 */ /* 0x000fe4000fffe0ff */
[----:B------:R-:W-:Y:S10]  /*74d0*/  UIADD3.X UR5, UPT, UPT, URZ, UR55, URZ, UP0, !UPT ;  /* 0x00000037ff057290 */ /* 0x000ff400087fe4ff */
[----:B------:R1:W-:Y:S01]  /*74e0*/  UTMASTG.4D.IM2COL [UR8], [UR4] ;  /* 0x00000008040073b5 */ /* 0x0003e20008058000 */
[----:B------:R0:W-:Y:S01]  /*74f0*/  UTMACMDFLUSH ;  /* 0x00000000000079b7 */ /* 0x0001e20000000000 */
[----:B-1----:R-:W-:Y:S04]  /*7500*/  DEPBAR.LE SB0, 0x1 ;  /* 0x000080400000791a */ /* 0x002fe80000000000 */
.L_x_102:
[----:B------:R-:W-:Y:S05]  /*7510*/  BSYNC.RECONVERGENT B0 ;  /* 0x0000000000007941 */ /* 0x000fea0003800200 */
.L_x_101:
[----:B------:R-:W-:Y:S01]  /*7520*/  BAR.SYNC.DEFER_BLOCKING 0x1, 0x80 ;  /* 0x0042000000007b1d */ /* 0x000fe20000010000 */
[----:B------:R-:W-:Y:S04]  /*7530*/  UIADD3 UR40, UPT, UPT, UR56, 0x1, URZ ;  /* 0x0000000138287890 */ /* 0x000fe8000fffe0ff */
[----:B------:R-:W-:Y:S04]  /*7540*/  UISETP.NE.AND UP0, UPT, UR40, 0x4, UPT ;  /* 0x000000042800788c */ /* 0x000fe8000bf05270 */
[----:B------:R-:W-:Y:S01]  /*7550*/  USEL UR40, UR40, URZ, UP0 ;  /* 0x000000ff28287287 */ /* 0x000fe20008000000 */
[----:B------:R1:W-:Y:S01]  /*7560*/  @P6 SYNCS.ARRIVE.TRANS64.RED.A1T0 RZ, [R0+URZ], RZ ;  /* 0x000000ff00ff69a7 */ /* 0x0003e200081004ff */
[----:B------:R-:W-:Y:S01]  /*7570*/  BSSY B1, `(.L_x_103) ;  /* 0x0000017000017945 */ /* 0x000fe20003800000 */
[----:B------:R-:W2:Y:S02]  /*7580*/  @P6 SYNCS.PHASECHK.TRANS64.TRYWAIT P0, [R6+URZ+0x60], R2 ;  /* 0x00006002060065a7 */ /* 0x000ea400080011ff */
[----:B--2---:R-:W-:Y:S01]  /*7590*/  @P6 SEL R66, RZ, 0x1, !P0 ;  /* 0x00000001ff426807 */ /* 0x004fe20004000000 */
[----:B-1----:R-:W-:Y:S06]  /*75a0*/  @!P6 BRA `(.L_x_104) ;  /* 0x00000000004ce947 */ /* 0x002fec0003800000 */
        /* <DEDUP_REMOVED lines=9> */
[----:B------:R-:W-:Y:S04]  /*7640*/  SHF.L.U32 R5, R99, 0x1f, RZ ;  /* 0x0000001f63057819 */ /* 0x000fe800000006ff */
[----:B------:R-:W1:Y:S02]  /*7650*/  SYNCS.PHASECHK.TRANS64.TRYWAIT P0, [R6+URZ+0x60], R5 ;  /* 0x00006005060075a7 */ /* 0x000e6400080011ff */
[----:B-1----:R-:W-:Y:S05]  /*7660*/  @!P0 BRA `(.L_x_107) ;  /* 0x00000024002c8947 */ /* 0x002fea0003800000 */
.L_x_106:
[----:B------:R-:W-:Y:S05]  /*7670*/  BSYNC B0 ;  /* 0x0000000000007941 */ /* 0x000fea0003800000 */
.L_x_105:
[----:B------:R-:W-:Y:S02]  /*7680*/  ISETP.NE.AND P0, PT, R67, RZ, PT ;  /* 0x000000ff4300720c */ /* 0x000fe40003f05270 */
[----:B------:R-:W-:Y:S11]  /*7690*/  IADD3 R65, PT, PT, R65, 0x1, RZ ;  /* 0x0000000141417810 */ /* 0x000ff60007ffe0ff */
[----:B------:R2:W4:Y:S04]  /*76a0*/  @P0 LDS.128 R56, [R4] ;  /* 0x0000000004380984 */ /* 0x0005280000000c00 */
[----:B------:R2:W1:Y:S04]  /*76b0*/  @P0 LDS.128 R60, [R3+0x10] ;  /* 0x00001000033c0984 */ /* 0x0004680000000c00 */
[----:B------:R2:W1:Y:S04]  /*76c0*/  @P0 LDS.128 R68, [R2+0x20] ;  /* 0x0000200002440984 */ /* 0x0004680000000c00 */
[----:B------:R2:W1:Y:S02]  /*76d0*/  @P0 LDS.128 R76, [R0+0x30] ;  /* 0x00003000004c0984 */ /* 0x0004640000000c00 */
.L_x_104:
[----:B------:R-:W-:Y:S05]  /*76e0*/  BSYNC B1 ;  /* 0x0000000000017941 */ /* 0x000fea0003800000 */
.L_x_103:
[----:B--2---:R-:W-:Y:S05]  /*76f0*/  VIADD R0, R48, 0x40 ;  /* 0x0000004030007836 */ /* 0x004fea0000000000 */
[----:B------:R-:W-:Y:S04]  /*7700*/  SHF.R.U32.HI R0, RZ, 0x15, R0 ;  /* 0x00000015ff007819 */ /* 0x000fe80000011600 */
[----:B------:R-:W-:Y:S11]  /*7710*/  LOP3.LUT P0, RZ, R0, 0x3, R103, 0x48, !PT ;  /* 0x0000000300ff7812 */ /* 0x000ff60007804867 */
[----:B------:R-:W-:Y:S02]  /*7720*/  @!UPT UIADD3 URZ, UPT, UPT, URZ, URZ, URZ ;  /* 0x000000fffffff290 */ /* 0x000fe4000fffe0ff */
[----:B------:R-:W-:Y:S05]  /*7730*/  @!P0 BRA `(.L_x_108) ;  /* 0x0000000000408947 */ /* 0x000fea0003800000 */
[----:B------:R-:W1:Y:S01]  /*7740*/  LDCU.64 UR8, c[0x4][0x70] ;  /* 0x01000e00ff0877ac */ /* 0x000e620008000a00 */
[----:B------:R-:W-:Y:S01]  /*7750*/  MOV R3, 0x0 ;  /* 0x0000000000037802 */ /* 0x000fe20000000f00 */
[----:B------:R-:W-:Y:S02]  /*7760*/  HFMA2 R12, -RZ, RZ, 0, 5.9604644775390625e-08 ;  /* 0x00000001ff0c7431 */ /* 0x000fe400000001ff */
[----:B------:R-:W-:Y:S02]  /*7770*/  IMAD.MOV.U32 R8, RZ, RZ, 0x192 ;  /* 0x00000192ff087424 */ /* 0x000fe400078e00ff */
[----:B------:R-:W-:Y:S01]  /*7780*/  IMAD.MOV.U32 R13, RZ, RZ, RZ ;  /* 0x000000ffff0d7224 */ /* 0x000fe200078e00ff */
[----:B------:R-:W2:Y:S01]  /*7790*/  LDCU.64 UR6, c[0x4][0x78] ;  /* 0x01000f00ff0677ac */ /* 0x000ea20008000a00 */
[----:B------:R-:W3:Y:S01]  /*77a0*/  LDC.64 R2, c[0x4][R3] ;  /* 0x0100000003027b82 */ /* 0x000ee20000000a00 */
[----:B------:R-:W5:Y:S01]  /*77b0*/  LDCU.64 UR4, c[0x4][0x10] ;  /* 0x01000200ff0477ac */ /* 0x000f620008000a00 */
[----:B-1----:R-:W-:Y:S01]  /*77c0*/  MOV R5, UR9 ;  /* 0x0000000900057c02 */ /* 0x002fe20008000f00 */
[----:B------:R-:W-:Y:S01]  /*77d0*/  IMAD.U32 R4, RZ, RZ, UR8 ;  /* 0x00000008ff047e24 */ /* 0x000fe2000f8e00ff */
[----:B--2---:R-:W-:Y:S01]  /*77e0*/  MOV R7, UR7 ;  /* 0x0000000700077c02 */ /* 0x004fe20008000f00 */
[----:B------:R-:W-:Y:S01]  /*77f0*/  IMAD.U32 R6, RZ, RZ, UR6 ;  /* 0x00000006ff067e24 */ /* 0x000fe2000f8e00ff */
[----:B-----5:R-:W-:Y:S01]  /*7800*/  MOV R11, UR5 ;  /* 0x00000005000b7c02 */ /* 0x020fe20008000f00 */
[----:B------:R-:W-:Y:S02]  /*7810*/  IMAD.U32 R10, RZ, RZ, UR4 ;  /* 0x00000004ff0a7e24 */ /* 0x000fe4000f8e00ff */
[----:B------:R-:W-:Y:S07]  /*7820*/  LEPC R20, `(.L_x_108) ;  /* 0x000000001014794e */ /* 0x000fee0000000000 */
[----:B---34-:R-:W-:Y:S05]  /*7830*/  CALL.ABS.NOINC R2 ;  /* 0x0000000002007343 */ /* 0x018fea0003c00000 */
.L_x_108:
[----:B----4-:R-:W-:Y:S01]  /*7840*/  SHF.L.U32 R50, R56, 0x10, RZ ;  /* 0x0000001038327819 */ /* 0x010fe200000006ff */
[----:B------:R-:W-:Y:S05]  /*7850*/  WARPSYNC.ALL ;  /* 0x0000000000007948 */ /* 0x000fea0003800000 */
[----:B------:R-:W-:Y:S01]  /*7860*/  R2UR UR4, R48 ;  /* 0x00000000300472ca */ /* 0x000fe200000e0000 */
[----:B------:R-:W-:Y:S01]  /*7870*/  BSSY.RECONVERGENT B0, `(.L_x_109) ;  /* 0x000008f000007945 */ /* 0x000fe20003800200 */
[----:B------:R-:W-:Y:S02]  /*7880*/  LOP3.LUT R51, R56, 0xffff0000, RZ, 0xc0, !PT ;  /* 0xffff000038337812 */ /* 0x000fe400078ec0ff */
[----:B------:R-:W-:Y:S02]  /*7890*/  SHF.L.U32 R52, R57, 0x10, RZ ;  /* 0x0000001039347819 */ /* 0x000fe400000006ff */
[----:B------:R-:W-:Y:S02]  /*78a0*/  ISETP.NE.AND P6, PT, R111, RZ, PT ;  /* 0x000000ff6f00720c */ /* 0x000fe40003fc5270 */
[----:B------:R-:W-:Y:S05]  /*78b0*/  ISETP.NE.AND P0, PT, R102, RZ, PT ;  /* 0x000000ff6600720c */ /* 0x000fea0003f05270 */
[----:B-1----:R-:W1:Y:S02]  /*78c0*/  LDTM.x32 R4, tmem[UR4+0x40] ;  /* 0x00004004000479ee */ /* 0x002e6400082c0000 */
[C---:B-1----:R-:W-:Y:S01]  /*78d0*/  FMUL R0, R47.reuse, R4 ;  /* 0x000000042f007220 */ /* 0x042fe20000400000 */
[C---:B------:R-:W-:Y:S01]  /*78e0*/  FMUL R4, R47.reuse, R8 ;  /* 0x000000082f047220 */ /* 0x040fe20000400000 */
        /* <DEDUP_REMOVED lines=13> */
[----:B------:R-:W-:Y:S01]  /*79c0*/  FMUL R24, R47, R28 ;  /* 0x0000001c2f187220 */ /* 0x000fe20000400000 */
[----:B------:R-:W-:Y:S01]  /*79d0*/  FFMA R0, R49, R50, R0 ;  /* 0x0000003231007223 */ /* 0x000fe20000000000 */
[----:B------:R-:W-:Y:S01]  /*79e0*/  SHF.L.U32 R50, R59, 0x10, RZ ;  /* 0x000000103b327819 */ /* 0x000fe200000006ff */
[C---:B------:R-:W-:Y:S01]  /*79f0*/  FMUL R18, R47.reuse, R22 ;  /* 0x000000162f127220 */ /* 0x040fe20000400000 */
[C---:B------:R-:W-:Y:S01]  /*7a00*/  FMUL R21, R47.reuse, R25 ;  /* 0x000000192f157220 */ /* 0x040fe20000400000 */
[----:B------:R-:W-:Y:S01]  /*7a10*/  FMUL R28, R47, R32 ;  /* 0x000000202f1c7220 */ /* 0x000fe20000400000 */
[----:B------:R-:W-:Y:S01]  /*7a20*/  LOP3.LUT R32, R57, 0xffff0000, RZ, 0xc0, !PT ;  /* 0xffff000039207812 */ /* 0x000fe200078ec0ff */
[----:B------:R-:W-:Y:S01]  /*7a30*/  FFMA R2, R49, R51, R2 ;  /* 0x0000003331027223 */ /* 0x000fe20000000002 */
[----:B------:R-:W-:Y:S01]  /*7a40*/  LOP3.LUT R51, R59, 0xffff0000, RZ, 0xc0, !PT ;  /* 0xffff00003b337812 */ /* 0x000fe200078ec0ff */
[C---:B------:R-:W-:Y:S01]  /*7a50*/  FMUL R22, R47.reuse, R26 ;  /* 0x0000001a2f167220 */ /* 0x040fe20000400000 */
[C---:B------:R-:W-:Y:S01]  /*7a60*/  FMUL R25, R47.reuse, R29 ;  /* 0x0000001d2f197220 */ /* 0x040fe20000400000 */
[C---:B------:R-:W-:Y:S01]  /*7a70*/  FMUL R7, R47.reuse, R7 ;  /* 0x000000072f077220 */ /* 0x040fe20000400000 */
[C---:B------:R-:W-:Y:S01]  /*7a80*/  FMUL R26, R47.reuse, R30 ;  /* 0x0000001e2f1a7220 */ /* 0x040fe20000400000 */
[C---:B------:R-:W-:Y:S01]  /*7a90*/  FMUL R29, R47.reuse, R33 ;  /* 0x000000212f1d7220 */ /* 0x040fe20000400000 */
[C---:B------:R-:W-:Y:S01]  /*7aa0*/  SHF.L.U32 R33, R58.reuse, 0x10, RZ ;  /* 0x000000103a217819 */ /* 0x040fe200000006ff */
[----:B------:R-:W-:Y:S01]  /*7ab0*/  FMUL R30, R47, R34 ;  /* 0x000000222f1e7220 */ /* 0x000fe20000400000 */
[----:B------:R-:W-:Y:S01]  /*7ac0*/  LOP3.LUT R34, R58, 0xffff0000, RZ, 0xc0, !PT ;  /* 0xffff00003a227812 */ /* 0x000fe200078ec0ff */
[C---:B------:R-:W-:Y:S01]  /*7ad0*/  FFMA R3, R49.reuse, R52, R3 ;  /* 0x0000003431037223 */ /* 0x040fe20000000003 */
[----:B------:R-:W-:Y:S01]  /*7ae0*/  F2FP.BF16.F32.PACK_AB R52, R2, R0 ;  /* 0x000000000234723e */ /* 0x000fe200000010ff */
[----:B------:R-:W-:Y:S01]  /*7af0*/  FFMA R7, R49, R32, R7 ;  /* 0x0000002031077223 */ /* 0x000fe20000000007 */
[C---:B------:R-:W-:Y:S01]  /*7b00*/  SHF.L.U32 R0, R60.reuse, 0x10, RZ ;  /* 0x000000103c007819 */ /* 0x040fe200000006ff */
[----:B------:R-:W-:Y:S01]  /*7b10*/  FMUL R11, R47, R11 ;  /* 0x0000000b2f0b7220 */ /* 0x000fe20000400000 */
[----:B------:R-:W-:Y:S01]  /*7b20*/  LOP3.LUT R2, R60, 0xffff0000, RZ, 0xc0, !PT ;  /* 0xffff00003c027812 */ /* 0x000fe200078ec0ff */
[----:B------:R-:W-:Y:S01]  /*7b30*/  FFMA R4, R49, R33, R4 ;  /* 0x0000002131047223 */ /* 0x000fe20000000004 */
[----:B------:R-:W-:Y:S01]  /*7b40*/  F2FP.BF16.F32.PACK_AB R53, R7, R3 ;  /* 0x000000030735723e */ /* 0x000fe200000010ff */
[----:B------:R-:W-:Y:S01]  /*7b50*/  FFMA R5, R49, R34, R5 ;  /* 0x0000002231057223 */ /* 0x000fe20000000005 */
[----:B------:R-:W-:Y:S01]  /*7b60*/  SHF.L.U32 R3, R61, 0x10, RZ ;  /* 0x000000103d037819 */ /* 0x000fe200000006ff */
[C---:B------:R-:W-:Y:S01]  /*7b70*/  FFMA R6, R49.reuse, R50, R6 ;  /* 0x0000003231067223 */ /* 0x040fe20000000006 */
[C---:B------:R-:W-:Y:S01]  /*7b80*/  FFMA R11, R49.reuse, R51, R11 ;  /* 0x00000033310b7223 */ /* 0x040fe2000000000b */
[----:B------:R-:W-:Y:S01]  /*7b90*/  FFMA R8, R49, R0, R8 ;  /* 0x0000000031087223 */ /* 0x000fe20000000008 */
[----:B------:R-:W-:Y:S01]  /*7ba0*/  LOP3.LUT R0, R61, 0xffff0000, RZ, 0xc0, !PT ;  /* 0xffff00003d007812 */ /* 0x000fe200078ec0ff */
[----:B------:R-:W-:Y:S01]  /*7bb0*/  FMUL R15, R47, R15 ;  /* 0x0000000f2f0f7220 */ /* 0x000fe20000400000 */
[----:B------:R-:W-:Y:S01]  /*7bc0*/  F2FP.BF16.F32.PACK_AB R54, R5, R4 ;  /* 0x000000040536723e */ /* 0x000fe200000010ff */
[C---:B------:R-:W-:Y:S01]  /*7bd0*/  FFMA R9, R49.reuse, R2, R9 ;  /* 0x0000000231097223 */ /* 0x040fe20000000009 */
[C---:B------:R-:W-:Y:S01]  /*7be0*/  SHF.L.U32 R2, R62.reuse, 0x10, RZ ;  /* 0x000000103e027819 */ /* 0x040fe200000006ff */
[----:B------:R-:W-:Y:S01]  /*7bf0*/  FFMA R10, R49, R3, R10 ;  /* 0x00000003310a7223 */ /* 0x000fe2000000000a */
[----:B------:R-:W-:Y:S01]  /*7c00*/  SHF.L.U32 R3, R63, 0x10, RZ ;  /* 0x000000103f037819 */ /* 0x000fe200000006ff */
[C---:B------:R-:W-:Y:S01]  /*7c10*/  FFMA R15, R49.reuse, R0, R15 ;  /* 0x00000000310f7223 */ /* 0x040fe2000000000f */
[----:B------:R-:W-:Y:S01]  /*7c20*/  LOP3.LUT R0, R62, 0xffff0000, RZ, 0xc0, !PT ;  /* 0xffff00003e007812 */ /* 0x000fe200078ec0ff */
[----:B------:R-:W-:Y:S01]  /*7c30*/  FFMA R12, R49, R2, R12 ;  /* 0x00000002310c7223 */ /* 0x000fe2000000000c */
[C---:B------:R-:W-:Y:S01]  /*7c40*/  SHF.L.U32 R2, R68.reuse, 0x10, RZ ;  /* 0x0000001044027819 */ /* 0x040fe200000006ff */
[----:B------:R-:W-:Y:S01]  /*7c50*/  FMUL R19, R47, R19 ;  /* 0x000000132f137220 */ /* 0x000fe20000400000 */
[----:B------:R-:W-:Y:S01]  /*7c60*/  F2FP.BF16.F32.PACK_AB R55, R11, R6 ;  /* 0x000000060b37723e */ /* 0x000fe200000010ff */
[----:B------:R-:W-:Y:S01]  /*7c70*/  FFMA R13, R49, R0, R13 ;  /* 0x00000000310d7223 */ /* 0x000fe2000000000d */
[----:B------:R-:W-:Y:S01]  /*7c80*/  LOP3.LUT R0, R63, 0xffff0000, RZ, 0xc0, !PT ;  /* 0xffff00003f007812 */ /* 0x000fe200078ec0ff */
[----:B------:R-:W-:Y:S01]  /*7c90*/  FFMA R14, R49, R3, R14 ;  /* 0x00000003310e7223 */ /* 0x000fe2000000000e */
[----:B------:R-:W-:Y:S01]  /*7ca0*/  LOP3.LUT R3, R68, 0xffff0000, RZ, 0xc0, !PT ;  /* 0xffff000044037812 */ /* 0x000fe200078ec0ff */
[----:B------:R-:W-:Y:S01]  /*7cb0*/  FMUL R23, R47, R23 ;  /* 0x000000172f177220 */ /* 0x000fe20000400000 */
[----:B------:R-:W-:Y:S01]  /*7cc0*/  F2FP.BF16.F32.PACK_AB R8, R9, R8 ;  /* 0x000000080908723e */ /* 0x000fe200000010ff */
[----:B------:R-:W-:Y:S01]  /*7cd0*/  FFMA R19, R49, R0, R19 ;  /* 0x0000000031137223 */ /* 0x000fe20000000013 */
[----:B------:R-:W-:Y:S01]  /*7ce0*/  SHF.L.U32 R0, R69, 0x10, RZ ;  /* 0x0000001045007819 */ /* 0x000fe200000006ff */
[----:B------:R-:W-:Y:S01]  /*7cf0*/  FFMA R16, R49, R2, R16 ;  /* 0x0000000231107223 */ /* 0x000fe20000000010 */
[----:B------:R-:W-:Y:S01]  /*7d00*/  LOP3.LUT R2, R69, 0xffff0000, RZ, 0xc0, !PT ;  /* 0xffff000045027812 */ /* 0x000fe200078ec0ff */
[----:B------:R-:W-:Y:S01]  /*7d10*/  FFMA R17, R49, R3, R17 ;  /* 0x0000000331117223 */ /* 0x000fe20000000011 */
[----:B------:R-:W-:Y:S01]  /*7d20*/  SHF.L.U32 R3, R71, 0x10, RZ ;  /* 0x0000001047037819 */ /* 0x000fe200000006ff */
[C---:B------:R-:W-:Y:S01]  /*7d30*/  FFMA R18, R49.reuse, R0, R18 ;  /* 0x0000000031127223 */ /* 0x040fe20000000012 */
[C---:B------:R-:W-:Y:S01]  /*7d40*/  SHF.L.U32 R0, R70.reuse, 0x10, RZ ;  /* 0x0000001046007819 */ /* 0x040fe200000006ff */
[----:B------:R-:W-:Y:S01]  /*7d50*/  FFMA R23, R49, R2, R23 ;  /* 0x0000000231177223 */ /* 0x000fe20000000017 */
[----:B------:R-:W-:Y:S01]  /*7d60*/  LOP3.LUT R2, R70, 0xffff0000, RZ, 0xc0, !PT ;  /* 0xffff000046027812 */ /* 0x000fe200078ec0ff */
[----:B------:R-:W-:Y:S01]  /*7d70*/  FMUL R27, R47, R27 ;  /* 0x0000001b2f1b7220 */ /* 0x000fe20000400000 */
[----:B------:R-:W-:Y:S01]  /*7d80*/  F2FP.BF16.F32.PACK_AB R9, R15, R10 ;  /* 0x0000000a0f09723e */ /* 0x000fe200000010ff */
[----:B------:R-:W-:Y:S01]  /*7d90*/  FFMA R20, R49, R0, R20 ;  /* 0x0000000031147223 */ /* 0x000fe20000000014 */
[----:B------:R-:W-:Y:S01]  /*7da0*/  LOP3.LUT R0, R71, 0xffff0000, RZ, 0xc0, !PT ;  /* 0xffff000047007812 */ /* 0x000fe200078ec0ff */
[C---:B------:R-:W-:Y:S01]  /*7db0*/  FFMA R21, R49.reuse, R2, R21 ;  /* 0x0000000231157223 */ /* 0x040fe20000000015 */
[C---:B------:R-:W-:Y:S01]  /*7dc0*/  SHF.L.U32 R2, R76.reuse, 0x10, RZ ;  /* 0x000000104c027819 */ /* 0x040fe200000006ff */
[----:B------:R-:W-:Y:S01]  /*7dd0*/  FFMA R22, R49, R3, R22 ;  /* 0x0000000331167223 */ /* 0x000fe20000000016 */
[----:B------:R-:W-:Y:S01]  /*7de0*/  SHF.L.U32 R3, R77, 0x10, RZ ;  /* 0x000000104d037819 */ /* 0x000fe200000006ff */
[----:B------:R1:W-:Y:S01]  /*7df0*/  STS.128 [R100+0x4000], R52 ;  /* 0x0040003464007388 */ /* 0x0003e20000000c00 */
[----:B------:R-:W-:Y:S01]  /*7e00*/  F2FP.BF16.F32.PACK_AB R10, R13, R12 ;  /* 0x0000000c0d0a723e */ /* 0x000fe200000010ff */
[C---:B------:R-:W-:Y:S01]  /*7e10*/  FFMA R27, R49.reuse, R0, R27 ;  /* 0x00000000311b7223 */ /* 0x040fe2000000001b */
[----:B------:R-:W-:Y:S01]  /*7e20*/  LOP3.LUT R0, R76, 0xffff0000, RZ, 0xc0, !PT ;  /* 0xffff00004c007812 */ /* 0x000fe200078ec0ff */
[----:B------:R-:W-:Y:S01]  /*7e30*/  FFMA R24, R49, R2, R24 ;  /* 0x0000000231187223 */ /* 0x000fe20000000018 */
[----:B------:R-:W-:Y:S01]  /*7e40*/  F2FP.BF16.F32.PACK_AB R11, R19, R14 ;  /* 0x0000000e130b723e */ /* 0x000fe200000010ff */
[----:B------:R-:W-:Y:S01]  /*7e50*/  FMUL R31, R47, R31 ;  /* 0x0000001f2f1f7220 */ /* 0x000fe20000400000 */
[C---:B------:R-:W-:Y:S01]  /*7e60*/  SHF.L.U32 R2, R78.reuse, 0x10, RZ ;  /* 0x000000104e027819 */ /* 0x040fe200000006ff */
[----:B------:R-:W-:Y:S01]  /*7e70*/  FFMA R25, R49, R0, R25 ;  /* 0x0000000031197223 */ /* 0x000fe20000000019 */
[----:B------:R-:W-:Y:S01]  /*7e80*/  LOP3.LUT R0, R77, 0xffff0000, RZ, 0xc0, !PT ;  /* 0xffff00004d007812 */ /* 0x000fe200078ec0ff */
[----:B------:R1:W-:Y:S01]  /*7e90*/  STS.128 [R105+0x4010], R8 ;  /* 0x0040100869007388 */ /* 0x0003e20000000c00 */
[----:B------:R-:W-:Y:S01]  /*7ea0*/  SHF.L.U32 R4, R79, 0x10, RZ ;  /* 0x000000104f047819 */ /* 0x000fe200000006ff */
[C---:B------:R-:W-:Y:S01]  /*7eb0*/  FFMA R26, R49.reuse, R3, R26 ;  /* 0x00000003311a7223 */ /* 0x040fe2000000001a */
[----:B------:R-:W-:Y:S01]  /*7ec0*/  LOP3.LUT R3, R78, 0xffff0000, RZ, 0xc0, !PT ;  /* 0xffff00004e037812 */ /* 0x000fe200078ec0ff */
[----:B------:R-:W-:Y:S01]  /*7ed0*/  FFMA R31, R49, R0, R31 ;  /* 0x00000000311f7223 */ /* 0x000fe2000000001f */
[----:B------:R-:W-:Y:S01]  /*7ee0*/  F2FP.BF16.F32.PACK_AB R16, R17, R16 ;  /* 0x000000101110723e */ /* 0x000fe200000010ff */
[----:B------:R-:W-:Y:S01]  /*7ef0*/  FMUL R35, R47, R35 ;  /* 0x000000232f237220 */ /* 0x000fe20000400000 */
[----:B------:R-:W-:Y:S01]  /*7f00*/  LOP3.LUT R5, R79, 0xffff0000, RZ, 0xc0, !PT ;  /* 0xffff00004f057812 */ /* 0x000fe200078ec0ff */
[----:B------:R-:W-:Y:S01]  /*7f10*/  FFMA R28, R49, R2, R28 ;  /* 0x00000002311c7223 */ /* 0x000fe2000000001c */
[----:B------:R-:W-:Y:S01]  /*7f20*/  F2FP.BF16.F32.PACK_AB R17, R23, R18 ;  /* 0x000000121711723e */ /* 0x000fe200000010ff */
[----:B------:R-:W-:Y:S01]  /*7f30*/  FFMA R29, R49, R3, R29 ;  /* 0x00000003311d7223 */ /* 0x000fe2000000001d */
[----:B------:R-:W-:Y:S01]  /*7f40*/  F2FP.BF16.F32.PACK_AB R18, R21, R20 ;  /* 0x000000141512723e */ /* 0x000fe200000010ff */
[----:B------:R-:W-:Y:S01]  /*7f50*/  FFMA R30, R49, R4, R30 ;  /* 0x00000004311e7223 */ /* 0x000fe2000000001e */
[----:B------:R-:W-:Y:S01]  /*7f60*/  F2FP.BF16.F32.PACK_AB R19, R27, R22 ;  /* 0x000000161b13723e */ /* 0x000fe200000010ff */
[----:B------:R-:W-:Y:S01]  /*7f70*/  FFMA R35, R49, R5, R35 ;  /* 0x0000000531237223 */ /* 0x000fe20000000023 */
[----:B------:R-:W-:Y:S02]  /*7f80*/  F2FP.BF16.F32.PACK_AB R24, R25, R24 ;  /* 0x000000181918723e */ /* 0x000fe400000010ff */
[----:B------:R-:W-:Y:S01]  /*7f90*/  F2FP.BF16.F32.PACK_AB R25, R31, R26 ;  /* 0x0000001a1f19723e */ /* 0x000fe200000010ff */
[----:B------:R1:W-:Y:S01]  /*7fa0*/  STS.128 [R104+0x4020], R16 ;  /* 0x0040201068007388 */ /* 0x0003e20000000c00 */
[----:B------:R-:W-:Y:S02]  /*7fb0*/  F2FP.BF16.F32.PACK_AB R26, R29, R28 ;  /* 0x0000001c1d1a723e */ /* 0x000fe400000010ff */
[----:B------:R-:W-:Y:S02]  /*7fc0*/  F2FP.BF16.F32.PACK_AB R27, R35, R30 ;  /* 0x0000001e231b723e */ /* 0x000fe400000010ff */
[----:B------:R-:W-:Y:S02]  /*7fd0*/  MOV R0, UR40 ;  /* 0x0000002800007c02 */ /* 0x000fe40008000f00 */
[----:B------:R-:W-:Y:S01]  /*7fe0*/  LEA R2, R65, UR50, 0x3 ;  /* 0x0000003241027c11 */ /* 0x000fe2000f8e18ff */
[----:B------:R1:W-:Y:S01]  /*7ff0*/  STS.128 [R112+0x4030], R24 ;  /* 0x0040301870007388 */ /* 0x0003e20000000c00 */
[----:B------:R-:W-:Y:S02]  /*8000*/  @P6 LEA R0, R0, UR50, 0x3 ;  /* 0x0000003200006c11 */ /* 0x000fe4000f8e18ff */
[----:B------:R-:W-:Y:S02]  /*8010*/  @P6 SHF.L.U32 R3, R99, 0x1f, RZ ;  /* 0x0000001f63036819 */ /* 0x000fe400000006ff */
[----:B------:R-:W-:Y:S01]  /*8020*/  @P6 IADD3 R0, PT, PT, R0, 0x80, RZ ;  /* 0x0000008000006810 */ /* 0x000fe20007ffe0ff */
[----:B------:R-:W-:Y:S01]  /*8030*/  @!PT LDS RZ, [RZ] ;  /* 0x00000000fffff984 */ /* 0x000fe20000000800 */
[----:B------:R-:W-:Y:S01]  /*8040*/  @!PT LDS RZ, [RZ] ;  /* 0x00000000fffff984 */ /* 0x000fe20000000800 */
[----:B------:R-:W-:Y:S01]  /*8050*/  @!PT LDS RZ, [RZ] ;  /* 0x00000000fffff984 */ /* 0x000fe20000000800 */
[----:B------:R-:W-:Y:S01]  /*8060*/  @!PT LDS RZ, [RZ] ;  /* 0x00000000fffff984 */ /* 0x000fe20000000800 */
[----:B------:R2:W-:Y:S06]  /*8070*/  MEMBAR.ALL.CTA ;  /* 0x0000000000007992 */ /* 0x0005ec0000008000 */
[----:B--2---:R-:W2:Y:S01]  /*8080*/  FENCE.VIEW.ASYNC.S ;  /* 0x00000000000073c6 */ /* 0x004ea20000000000 */
[----:B------:R-:W-:Y:S01]  /*8090*/  @P6 PRMT R0, R113, 0x654, R0 ;  /* 0x0000065471006816 */ /* 0x000fe20000000000 */
[----:B--2---:R-:W-:Y:S06]  /*80a0*/  BAR.SYNC.DEFER_BLOCKING 0x1, 0x80 ;  /* 0x0042000000007b1d */ /* 0x004fec0000010000 */
        /* <DEDUP_REMOVED lines=10> */
[----:B--2---:R-:W-:Y:S04]  /*8150*/  DEPBAR.LE SB0, 0x1 ;  /* 0x000080400000791a */ /* 0x004fe80000000000 */
.L_x_110:
[----:B------:R-:W-:Y:S05]  /*8160*/  BSYNC.RECONVERGENT B0 ;  /* 0x0000000000007941 */ /* 0x000fea0003800200 */
.L_x_109:
[----:B------:R-:W-:Y:S01]  /*8170*/  BAR.SYNC.DEFER_BLOCKING 0x1, 0x80 ;  /* 0x0042000000007b1d */ /* 0x000fe20000010000 */
[----:B------:R-:W-:Y:S04]  /*8180*/  UIADD3 UR56, UPT, UPT, UR40, 0x1, URZ ;  /* 0x0000000128387890 */ /* 0x000fe8000fffe0ff */
[----:B------:R-:W-:Y:S04]  /*8190*/  UISETP.NE.AND UP0, UPT, UR56, 0x4, UPT ;  /* 0x000000043800788c */ /* 0x000fe8000bf05270 */
[----:B------:R-:W-:Y:S01]  /*81a0*/  USEL UR56, UR56, URZ, UP0 ;  /* 0x000000ff38387287 */ /* 0x000fe20008000000 */
[----:B------:R2:W-:Y:S01]  /*81b0*/  @P6 SYNCS.ARRIVE.TRANS64.RED.A1T0 RZ, [R0+URZ], RZ ;  /* 0x000000ff00ff69a7 */ /* 0x0005e200081004ff */
[----:B------:R-:W-:Y:S01]  /*81c0*/  BSSY B1, `(.L_x_111) ;  /* 0x0000017000017945 */ /* 0x000fe20003800000 */
[----:B------:R-:W4:Y:S02]  /*81d0*/  @P6 SYNCS.PHASECHK.TRANS64.TRYWAIT P0, [R2+URZ+0x60], R3 ;  /* 0x00006003020065a7 */ /* 0x000f2400080011ff */
[----:B----4-:R-:W-:Y:S01]  /*81e0*/  @P6 SEL R66, RZ, 0x1, !P0 ;  /* 0x00000001ff426807 */ /* 0x010fe20004000000 */
[----:B--2---:R-:W-:Y:S06]  /*81f0*/  @!P6 BRA `(.L_x_112) ;  /* 0x00000000004ce947 */ /* 0x004fec0003800000 */
        /* <DEDUP_REMOVED lines=10> */
[----:B------:R-:W2:Y:S02]  /*82a0*/  SYNCS.PHASECHK.TRANS64.TRYWAIT P0, [R2+URZ+0x60], R5 ;  /* 0x00006005020075a7 */ /* 0x000ea400080011ff */
[----:B--2---:R-:W-:Y:S05]  /*82b0*/  @!P0 BRA `(.L_x_115) ;  /* 0x00000018002c8947 */ /* 0x004fea0003800000 */
.L_x_114:
[----:B------:R-:W-:Y:S05]  /*82c0*/  BSYNC B0 ;  /* 0x0000000000007941 */ /* 0x000fea0003800000 */
.L_x_113:
[----:B------:R-:W-:Y:S11]  /*82d0*/  ISETP.NE.AND P0, PT, R67, RZ, PT ;  /* 0x000000ff4300720c */ /* 0x000ff60003f05270 */
[----:B------:R-:W-:Y:S02]  /*82e0*/  @!UPT UIADD3 URZ, UPT, UPT, URZ, URZ, URZ ;  /* 0x000000fffffff290 */ /* 0x000fe4000fffe0ff */
[----:B------:R4:W1:Y:S04]  /*82f0*/  @P0 LDS.128 R56, [R4] ;  /* 0x0000000004380984 */ /* 0x0008680000000c00 */
[----:B------:R4:W1:Y:S04]  /*8300*/  @P0 LDS.128 R60, [R3+0x10] ;  /* 0x00001000033c0984 */ /* 0x0008680000000c00 */
[----:B------:R4:W1:Y:S04]  /*8310*/  @P0 LDS.128 R68, [R0+0x20] ;  /* 0x0000200000440984 */ /* 0x0008680000000c00 */
[----:B------:R4:W1:Y:S02]  /*8320*/  @P0 LDS.128 R76, [R65+0x30] ;  /* 0x00003000414c0984 */ /* 0x0008640000000c00 */
.L_x_112:
[----:B------:R-:W-:Y:S05]  /*8330*/  BSYNC B1 ;  /* 0x0000000000017941 */ /* 0x000fea0003800000 */
.L_x_111:
[----:B----4-:R-:W-:Y:S05]  /*8340*/  VIADD R0, R48, 0x60 ;  /* 0x0000006030007836 */ /* 0x010fea0000000000 */
[----:B------:R-:W-:Y:S04]  /*8350*/  SHF.R.U32.HI R0, RZ, 0x15, R0 ;  /* 0x00000015ff007819 */ /* 0x000fe80000011600 */
[----:B------:R-:W-:Y:S11]  /*8360*/  LOP3.LUT P0, RZ, R0, 0x3, R103, 0x48, !PT ;  /* 0x0000000300ff7812 */ /* 0x000ff60007804867 */
[----:B------:R-:W-:Y:S02]  /*8370*/  @!UPT UIADD3 URZ, UPT, UPT, URZ, URZ, URZ ;  /* 0x000000fffffff290 */ /* 0x000fe4000fffe0ff */
[----:B------:R-:W-:Y:S05]  /*8380*/  @!P0 BRA `(.L_x_116) ;  /* 0x0000000000408947 */ /* 0x000fea0003800000 */
[----:B------:R-:W4:Y:S01]  /*8390*/  LDCU.64 UR8, c[0x4][0x70] ;  /* 0x01000e00ff0877ac */ /* 0x000f220008000a00 */
[----:B------:R-:W-:Y:S01]  /*83a0*/  MOV R3, 0x0 ;  /* 0x0000000000037802 */ /* 0x000fe20000000f00 */
[----:B------:R-:W-:Y:S02]  /*83b0*/  HFMA2 R12, -RZ, RZ, 0, 5.9604644775390625e-08 ;  /* 0x00000001ff0c7431 */ /* 0x000fe400000001ff */
[----:B-1----:R-:W-:Y:S02]  /*83c0*/  IMAD.MOV.U32 R8, RZ, RZ, 0x192 ;  /* 0x00000192ff087424 */ /* 0x002fe400078e00ff */
[----:B------:R-:W-:Y:S01]  /*83d0*/  IMAD.MOV.U32 R13, RZ, RZ, RZ ;  /* 0x000000ffff0d7224 */ /* 0x000fe200078e00ff */
[----:B------:R-:W1:Y:S01]  /*83e0*/  LDCU.64 UR6, c[0x4][0x78] ;  /* 0x01000f00ff0677ac */ /* 0x000e620008000a00 */
[----:B--2---:R-:W2:Y:S01]  /*83f0*/  LDC.64 R2, c[0x4][R3] ;  /* 0x0100000003027b82 */ /* 0x004ea20000000a00 */
[----:B------:R-:W5:Y:S01]  /*8400*/  LDCU.64 UR4, c[0x4][0x10] ;  /* 0x01000200ff0477ac */ /* 0x000f620008000a00 */
[----:B----4-:R-:W-:Y:S01]  /*8410*/  MOV R5, UR9 ;  /* 0x0000000900057c02 */ /* 0x010fe20008000f00 */
[----:B------:R-:W-:Y:S01]  /*8420*/  IMAD.U32 R4, RZ, RZ, UR8 ;  /* 0x00000008ff047e24 */ /* 0x000fe2000f8e00ff */
[----:B-1----:R-:W-:Y:S01]  /*8430*/  MOV R7, UR7 ;  /* 0x0000000700077c02 */ /* 0x002fe20008000f00 */
[----:B------:R-:W-:Y:S01]  /*8440*/  IMAD.U32 R6, RZ, RZ, UR6 ;  /* 0x00000006ff067e24 */ /* 0x000fe2000f8e00ff */
[----:B-----5:R-:W-:Y:S01]  /*8450*/  MOV R11, UR5 ;  /* 0x00000005000b7c02 */ /* 0x020fe20008000f00 */
[----:B------:R-:W-:Y:S02]  /*8460*/  IMAD.U32 R10, RZ, RZ, UR4 ;  /* 0x00000004ff0a7e24 */ /* 0x000fe4000f8e00ff */
[----:B------:R-:W-:Y:S07]  /*8470*/  LEPC R20, `(.L_x_116) ;  /* 0x000000001014794e */ /* 0x000fee0000000000 */
[----:B--23--:R-:W-:Y:S05]  /*8480*/  CALL.ABS.NOINC R2 ;  /* 0x0000000002007343 */ /* 0x00cfea0003c00000 */
.L_x_116:
[----:B------:R-:W-:Y:S01]  /*8490*/  ISETP.NE.AND P0, PT, R102, RZ, PT ;  /* 0x000000ff6600720c */ /* 0x000fe20003f05270 */
[----:B------:R-:W-:Y:S05]  /*84a0*/  WARPSYNC.ALL ;  /* 0x0000000000007948 */ /* 0x000fea0003800000 */
[----:B------:R-:W-:Y:S01]  /*84b0*/  R2UR UR4, R48 ;  /* 0x00000000300472ca */ /* 0x000fe200000e0000 */
[----:B------:R-:W-:Y:S01]  /*84c0*/  BSSY.RECONVERGENT B0, `(.L_x_117) ;  /* 0x000008d000007945 */ /* 0x000fe20003800200 */
[----:B------:R-:W-:Y:S02]  /*84d0*/  R2UR UR5, R64 ;  /* 0x00000000400572ca */ /* 0x000fe400000e0000 */
[C---:B-1----:R-:W-:Y:S02]  /*84e0*/  SHF.L.U32 R0, R56.reuse, 0x10, RZ ;  /* 0x0000001038007819 */ /* 0x042fe400000006ff */
[----:B--2---:R-:W-:Y:S02]  /*84f0*/  LOP3.LUT R2, R56, 0xffff0000, RZ, 0xc0, !PT ;  /* 0xffff000038027812 */ /* 0x004fe400078ec0ff */
[C---:B------:R-:W-:Y:S02]  /*8500*/  SHF.L.U32 R3, R57.reuse, 0x10, RZ ;  /* 0x0000001039037819 */ /* 0x040fe400000006ff */
[----:B------:R-:W-:Y:S02]  /*8510*/  LOP3.LUT R48, R57, 0xffff0000, RZ, 0xc0, !PT ;  /* 0xffff000039307812 */ /* 0x000fe400078ec0ff */
[C---:B------:R-:W-:Y:S01]  /*8520*/  SHF.L.U32 R50, R58.reuse, 0x10, RZ ;  /* 0x000000103a327819 */ /* 0x040fe200000006ff */
[----:B------:R-:W1:Y:S01]  /*8530*/  LDTM.x32 R4, tmem[UR4+0x60] ;  /* 0x00006004000479ee */ /* 0x000e6200082c0000 */
[----:B------:R-:W-:Y:S01]  /*8540*/  LOP3.LUT R51, R58, 0xffff0000, RZ, 0xc0, !PT ;  /* 0xffff00003a337812 */ /* 0x000fe200078ec0ff */
[----:B------:R-:W-:Y:S01]  /*8550*/  NOP ;  /* 0x0000000000007918 */ /* 0x000fe20000000000 */
[C---:B------:R-:W-:Y:S01]  /*8560*/  SHF.L.U32 R52, R59.reuse, 0x10, RZ ;  /* 0x000000103b347819 */ /* 0x040fe200000006ff */
[----:B------:R-:W-:Y:S01]  /*8570*/  UIADD3 UR5, UPT, UPT, UR5, 0xd0, URZ ;  /* 0x000000d005057890 */ /* 0x000fe2000fffe0ff */
[----:B------:R-:W-:Y:S02]  /*8580*/  LOP3.LUT R53, R59, 0xffff0000, RZ, 0xc0, !PT ;  /* 0xffff00003b357812 */ /* 0x000fe400078ec0ff */
[C---:B------:R-:W-:Y:S01]  /*8590*/  SHF.L.U32 R54, R60.reuse, 0x10, RZ ;  /* 0x000000103c367819 */ /* 0x040fe200000006ff */
[----:B------:R-:W-:Y:S01]  /*85a0*/  UPRMT UR5, UR45, 0x654, UR5 ;  /* 0x000006542d057896 */ /* 0x000fe20008000005 */
[----:B------:R-:W-:Y:S02]  /*85b0*/  LOP3.LUT R55, R60, 0xffff0000, RZ, 0xc0, !PT ;  /* 0xffff00003c377812 */ /* 0x000fe400078ec0ff */
[C---:B------:R-:W-:Y:S02]  /*85c0*/  SHF.L.U32 R56, R61.reuse, 0x10, RZ ;  /* 0x000000103d387819 */ /* 0x040fe400000006ff */
[----:B------:R-:W-:Y:S02]  /*85d0*/  LOP3.LUT R57, R61, 0xffff0000, RZ, 0xc0, !PT ;  /* 0xffff00003d397812 */ /* 0x000fe400078ec0ff */
[C---:B------:R-:W-:Y:S02]  /*85e0*/  SHF.L.U32 R58, R62.reuse, 0x10, RZ ;  /* 0x000000103e3a7819 */ /* 0x040fe400000006ff */
[----:B------:R-:W-:Y:S01]  /*85f0*/  LOP3.LUT R59, R62, 0xffff0000, RZ, 0xc0, !PT ;  /* 0xffff00003e3b7812 */ /* 0x000fe200078ec0ff */
[----:B-1----:R-:W-:Y:S01]  /*8600*/  SYNCS.ARRIVE.TRANS64.RED.A1T0 RZ, [UR5], RZ ;  /* 0x000000ffffff79a7 */ /* 0x002fe20008100405 */
[C---:B------:R-:W-:Y:S02]  /*8610*/  SHF.L.U32 R60, R63.reuse, 0x10, RZ ;  /* 0x000000103f3c7819 */ /* 0x040fe400000006ff */
[----:B------:R-:W-:Y:S02]  /*8620*/  LOP3.LUT R61, R63, 0xffff0000, RZ, 0xc0, !PT ;  /* 0xffff00003f3d7812 */ /* 0x000fe400078ec0ff */
[C---:B------:R-:W-:Y:S01]  /*8630*/  SHF.L.U32 R62, R68.reuse, 0x10, RZ ;  /* 0x00000010443e7819 */ /* 0x040fe200000006ff */
[C---:B------:R-:W-:Y:S01]  /*8640*/  FMUL R4, R47.reuse, R4 ;  /* 0x000000042f047220 */ /* 0x040fe20000400000 */
[C---:B------:R-:W-:Y:S01]  /*8650*/  FMUL R5, R47.reuse, R5 ;  /* 0x000000052f057220 */ /* 0x040fe20000400000 */
[----:B------:R-:W-:Y:S01]  /*8660*/  FMUL R6, R47, R6 ;  /* 0x000000062f067220 */ /* 0x000fe20000400000 */
[----:B------:R-:W-:Y:S01]  /*8670*/  LOP3.LUT R63, R68, 0xffff0000, RZ, 0xc0, !PT ;  /* 0xffff0000443f7812 */ /* 0x000fe200078ec0ff */
[C---:B------:R-:W-:Y:S01]  /*8680*/  FFMA R4, R49.reuse, R0, R4 ;  /* 0x0000000031047223 */ /* 0x040fe20000000004 */
[----:B------:R-:W-:Y:S01]  /*8690*/  FFMA R5, R49, R2, R5 ;  /* 0x0000000231057223 */ /* 0x000fe20000000005 */
[----:B------:R-:W-:Y:S01]  /*86a0*/  SHF.L.U32 R64, R69, 0x10, RZ ;  /* 0x0000001045407819 */ /* 0x000fe200000006ff */
[----:B------:R-:W-:Y:S01]  /*86b0*/  FFMA R6, R49, R3, R6 ;  /* 0x0000000331067223 */ /* 0x000fe20000000006 */
[----:B------:R-:W-:Y:S01]  /*86c0*/  FMUL R7, R47, R7 ;  /* 0x000000072f077220 */ /* 0x000fe20000400000 */
[----:B------:R-:W-:Y:S01]  /*86d0*/  LOP3.LUT R65, R69, 0xffff0000, RZ, 0xc0, !PT ;  /* 0xffff000045417812 */ /* 0x000fe200078ec0ff */
[----:B------:R-:W-:Y:S01]  /*86e0*/  FMUL R8, R47, R8 ;  /* 0x000000082f087220 */ /* 0x000fe20000400000 */
[----:B------:R-:W-:Y:S01]  /*86f0*/  F2FP.BF16.F32.PACK_AB R4, R5, R4 ;  /* 0x000000040504723e */ /* 0x000fe200000010ff */
[----:B------:R-:W-:Y:S01]  /*8700*/  FFMA R7, R49, R48, R7 ;  /* 0x0000003031077223 */ /* 0x000fe20000000007 */
[----:B------:R-:W-:Y:S01]  /*8710*/  FMUL R9, R47, R9 ;  /* 0x000000092f097220 */ /* 0x000fe20000400000 */
[----:B------:R-:W-:Y:S01]  /*8720*/  FFMA R8, R49, R50, R8 ;  /* 0x0000003231087223 */ /* 0x000fe20000000008 */
[C---:B------:R-:W-:Y:S01]  /*8730*/  SHF.L.U32 R66, R70.reuse, 0x10, RZ ;  /* 0x0000001046427819 */ /* 0x040fe200000006ff */
[----:B------:R-:W-:Y:S01]  /*8740*/  FMUL R0, R47, R10 ;  /* 0x0000000a2f007220 */ /* 0x000fe20000400000 */
[----:B------:R-:W-:Y:S01]  /*8750*/  F2FP.BF16.F32.PACK_AB R5, R7, R6 ;  /* 0x000000060705723e */ /* 0x000fe200000010ff */
[----:B------:R-:W-:Y:S01]  /*8760*/  FFMA R9, R49, R51, R9 ;  /* 0x0000003331097223 */ /* 0x000fe20000000009 */
[----:B------:R-:W-:Y:S01]  /*8770*/  FMUL R2, R47, R11 ;  /* 0x0000000b2f027220 */ /* 0x000fe20000400000 */
[----:B------:R-:W-:Y:S01]  /*8780*/  FFMA R0, R49, R52, R0 ;  /* 0x0000003431007223 */ /* 0x000fe20000000000 */
[----:B------:R-:W-:Y:S01]  /*8790*/  LOP3.LUT R67, R70, 0xffff0000, RZ, 0xc0, !PT ;  /* 0xffff000046437812 */ /* 0x000fe200078ec0ff */
[----:B------:R-:W-:Y:S01]  /*87a0*/  FMUL R3, R47, R12 ;  /* 0x0000000c2f037220 */ /* 0x000fe20000400000 */
[----:B------:R-:W-:Y:S01]  /*87b0*/  F2FP.BF16.F32.PACK_AB R6, R9, R8 ;  /* 0x000000080906723e */ /* 0x000fe200000010ff */
[----:B------:R-:W-:Y:S01]  /*87c0*/  FFMA R2, R49, R53, R2 ;  /* 0x0000003531027223 */ /* 0x000fe20000000002 */
[----:B------:R-:W-:Y:S01]  /*87d0*/  FMUL R10, R47, R13 ;  /* 0x0000000d2f0a7220 */ /* 0x000fe20000400000 */
[----:B------:R-:W-:Y:S01]  /*87e0*/  FFMA R3, R49, R54, R3 ;  /* 0x0000003631037223 */ /* 0x000fe20000000003 */
[----:B------:R-:W-:Y:S01]  /*87f0*/  SHF.L.U32 R68, R71, 0x10, RZ ;  /* 0x0000001047447819 */ /* 0x000fe200000006ff */
[----:B------:R-:W-:Y:S01]  /*8800*/  FMUL R11, R47, R14 ;  /* 0x0000000e2f0b7220 */ /* 0x000fe20000400000 */
[----:B------:R-:W-:Y:S01]  /*8810*/  F2FP.BF16.F32.PACK_AB R7, R2, R0 ;  /* 0x000000000207723e */ /* 0x000fe200000010ff */
[----:B------:R-:W-:Y:S01]  /*8820*/  FFMA R10, R49, R55, R10 ;  /* 0x00000037310a7223 */ /* 0x000fe2000000000a */
[C---:B------:R-:W-:Y:S01]  /*8830*/  FMUL R15, R47.reuse, R15 ;  /* 0x0000000f2f0f7220 */ /* 0x040fe20000400000 */
[C---:B------:R-:W-:Y:S01]  /*8840*/  FMUL R12, R47.reuse, R16 ;  /* 0x000000102f0c7220 */ /* 0x040fe20000400000 */
[----:B------:R-:W-:Y:S01]  /*8850*/  FMUL R13, R47, R17 ;  /* 0x000000112f0d7220 */ /* 0x000fe20000400000 */
[----:B------:R1:W-:Y:S01]  /*8860*/  STS.128 [R100+0x6000], R4 ;  /* 0x0060000464007388 */ /* 0x0003e20000000c00 */
[----:B------:R-:W-:Y:S01]  /*8870*/  LOP3.LUT R69, R71, 0xffff0000, RZ, 0xc0, !PT ;  /* 0xffff000047457812 */ /* 0x000fe200078ec0ff */
[C---:B------:R-:W-:Y:S01]  /*8880*/  FFMA R11, R49.reuse, R56, R11 ;  /* 0x00000038310b7223 */ /* 0x040fe2000000000b */
[----:B------:R-:W-:Y:S01]  /*8890*/  SHF.L.U32 R70, R76, 0x10, RZ ;  /* 0x000000104c467819 */ /* 0x000fe200000006ff */
[C---:B------:R-:W-:Y:S01]  /*88a0*/  FFMA R15, R49.reuse, R57, R15 ;  /* 0x00000039310f7223 */ /* 0x040fe2000000000f */
[----:B------:R-:W-:Y:S01]  /*88b0*/  F2FP.BF16.F32.PACK_AB R8, R10, R3 ;  /* 0x000000030a08723e */ /* 0x000fe200000010ff */
[C---:B------:R-:W-:Y:S01]  /*88c0*/  FFMA R12, R49.reuse, R58, R12 ;  /* 0x0000003a310c7223 */ /* 0x040fe2000000000c */
[----:B------:R-:W-:Y:S01]  /*88d0*/  FFMA R13, R49, R59, R13 ;  /* 0x0000003b310d7223 */ /* 0x000fe2000000000d */
[C---:B------:R-:W-:Y:S01]  /*88e0*/  FMUL R14, R47.reuse, R18 ;  /* 0x000000122f0e7220 */ /* 0x040fe20000400000 */
[C---:B------:R-:W-:Y:S01]  /*88f0*/  FMUL R19, R47.reuse, R19 ;  /* 0x000000132f137220 */ /* 0x040fe20000400000 */
[C---:B------:R-:W-:Y:S01]  /*8900*/  FMUL R16, R47.reuse, R20 ;  /* 0x000000142f107220 */ /* 0x040fe20000400000 */
[----:B------:R-:W-:Y:S01]  /*8910*/  FMUL R17, R47, R21 ;  /* 0x000000152f117220 */ /* 0x000fe20000400000 */
[----:B------:R-:W-:Y:S01]  /*8920*/  FFMA R14, R49, R60, R14 ;  /* 0x0000003c310e7223 */ /* 0x000fe2000000000e */
        /* <DEDUP_REMOVED lines=9> */
[----:B------:R-:W-:Y:S01]  /*89c0*/  F2FP.BF16.F32.PACK_AB R9, R15, R11 ;  /* 0x0000000b0f09723e */ /* 0x000fe200000010ff */
[----:B------:R-:W-:Y:S01]  /*89d0*/  FFMA R23, R49, R65, R23 ;  /* 0x0000004131177223 */ /* 0x000fe20000000017 */
[----:B------:R-:W-:Y:S01]  /*89e0*/  FMUL R27, R47, R27 ;  /* 0x0000001b2f1b7220 */ /* 0x000fe20000400000 */
[----:B------:R-:W-:Y:S01]  /*89f0*/  F2FP.BF16.F32.PACK_AB R10, R13, R12 ;  /* 0x0000000c0d0a723e */ /* 0x000fe200000010ff */
[----:B------:R-:W-:Y:S01]  /*8a00*/  FFMA R20, R49, R66, R20 ;  /* 0x0000004231147223 */ /* 0x000fe20000000014 */
[----:B------:R-:W-:Y:S01]  /*8a10*/  F2FP.BF16.F32.PACK_AB R11, R19, R14 ;  /* 0x0000000e130b723e */ /* 0x000fe200000010ff */
[----:B------:R-:W-:Y:S01]  /*8a20*/  FMUL R24, R47, R28 ;  /* 0x0000001c2f187220 */ /* 0x000fe20000400000 */
[----:B------:R-:W-:Y:S01]  /*8a30*/  LOP3.LUT R71, R76, 0xffff0000, RZ, 0xc0, !PT ;  /* 0xffff00004c477812 */ /* 0x000fe200078ec0ff */
[----:B------:R-:W-:Y:S01]  /*8a40*/  FFMA R21, R49, R67, R21 ;  /* 0x0000004331157223 */ /* 0x000fe20000000015 */
[----:B------:R-:W-:Y:S01]  /*8a50*/  SHF.L.U32 R72, R77, 0x10, RZ ;  /* 0x000000104d487819 */ /* 0x000fe200000006ff */
[----:B------:R1:W-:Y:S01]  /*8a60*/  STS.128 [R105+0x6010], R8 ;  /* 0x0060100869007388 */ /* 0x0003e20000000c00 */
[----:B------:R-:W-:Y:S01]  /*8a70*/  FMUL R25, R47, R29 ;  /* 0x0000001d2f197220 */ /* 0x000fe20000400000 */
[----:B------:R-:W-:Y:S01]  /*8a80*/  FFMA R22, R49, R68, R22 ;  /* 0x0000004431167223 */ /* 0x000fe20000000016 */
[----:B------:R-:W-:Y:S01]  /*8a90*/  LOP3.LUT R73, R77, 0xffff0000, RZ, 0xc0, !PT ;  /* 0xffff00004d497812 */ /* 0x000fe200078ec0ff */
[----:B------:R-:W-:Y:S01]  /*8aa0*/  FMUL R26, R47, R30 ;  /* 0x0000001e2f1a7220 */ /* 0x000fe20000400000 */
[----:B------:R-:W-:Y:S01]  /*8ab0*/  FFMA R27, R49, R69, R27 ;  /* 0x00000045311b7223 */ /* 0x000fe2000000001b */
[C---:B------:R-:W-:Y:S01]  /*8ac0*/  SHF.L.U32 R74, R78.reuse, 0x10, RZ ;  /* 0x000000104e4a7819 */ /* 0x040fe200000006ff */
[----:B------:R-:W-:Y:S01]  /*8ad0*/  FMUL R31, R47, R31 ;  /* 0x0000001f2f1f7220 */ /* 0x000fe20000400000 */
[----:B------:R-:W-:Y:S01]  /*8ae0*/  FFMA R24, R49, R70, R24 ;  /* 0x0000004631187223 */ /* 0x000fe20000000018 */
[----:B------:R-:W-:Y:S01]  /*8af0*/  LOP3.LUT R75, R78, 0xffff0000, RZ, 0xc0, !PT ;  /* 0xffff00004e4b7812 */ /* 0x000fe200078ec0ff */
[----:B------:R-:W-:Y:S01]  /*8b00*/  FMUL R28, R47, R32 ;  /* 0x000000202f1c7220 */ /* 0x000fe20000400000 */
[----:B------:R-:W-:Y:S01]  /*8b10*/  FFMA R25, R49, R71, R25 ;  /* 0x0000004731197223 */ /* 0x000fe20000000019 */
[----:B------:R-:W-:Y:S01]  /*8b20*/  SHF.L.U32 R76, R79, 0x10, RZ ;  /* 0x000000104f4c7819 */ /* 0x000fe200000006ff */
[----:B------:R-:W-:Y:S01]  /*8b30*/  FMUL R29, R47, R33 ;  /* 0x000000212f1d7220 */ /* 0x000fe20000400000 */
[----:B------:R-:W-:Y:S01]  /*8b40*/  F2FP.BF16.F32.PACK_AB R16, R17, R16 ;  /* 0x000000101110723e */ /* 0x000fe200000010ff */
[----:B------:R-:W-:Y:S01]  /*8b50*/  FFMA R26, R49, R72, R26 ;  /* 0x00000048311a7223 */ /* 0x000fe2000000001a */
[----:B------:R-:W-:Y:S01]  /*8b60*/  LOP3.LUT R77, R79, 0xffff0000, RZ, 0xc0, !PT ;  /* 0xffff00004f4d7812 */ /* 0x000fe200078ec0ff */
        /* <DEDUP_REMOVED lines=34> */
.L_x_118:
[----:B------:R-:W-:Y:S05]  /*8d90*/  BSYNC.RECONVERGENT B0 ;  /* 0x0000000000007941 */ /* 0x000fea0003800200 */
.L_x_117:
[----:B------:R-:W-:Y:S01]  /*8da0*/  BAR.SYNC.DEFER_BLOCKING 0x1, 0x80 ;  /* 0x0042000000007b1d */ /* 0x000fe20000010000 */
[----:B------:R-:W-:Y:S01]  /*8db0*/  UISETP.NE.AND UP0, UPT, UR52, -0x4, UPT ;  /* 0xfffffffc3400788c */ /* 0x000fe2000bf05270 */
[----:B------:R-:W-:Y:S08]  /*8dc0*/  IADD3 R45, PT, PT, R45, 0x1, RZ ;  /* 0x000000012d2d7810 */ /* 0x000ff00007ffe0ff */
[----:B------:R-:W-:Y:S05]  /*8dd0*/  BRA.U !UP0, `(.L_x_119) ;  /* 0x0000000108247547 */ /* 0x000fea000b800000 */
[----:B------:R-:W-:Y:S01]  /*8de0*/  ISETP.NE.AND P0, PT, R111, RZ, PT ;  /* 0x000000ff6f00720c */ /* 0x000fe20003f05270 */
[----:B------:R-:W-:Y:S01]  /*8df0*/  IMAD.U32 R0, RZ, RZ, UR56 ;  /* 0x00000038ff007e24 */ /* 0x000fe2000f8e00ff */
[----:B------:R-:W-:Y:S04]  /*8e00*/  UIADD3 UR56, UPT, UPT, UR56, 0x1, URZ ;  /* 0x0000000138387890 */ /* 0x000fe8000fffe0ff */
[----:B------:R-:W-:Y:S04]  /*8e10*/  UISETP.NE.AND UP0, UPT, UR56, 0x4, UPT ;  /* 0x000000043800788c */ /* 0x000fe8000bf05270 */
[----:B------:R-:W-:Y:S03]  /*8e20*/  USEL UR56, UR56, URZ, UP0 ;  /* 0x000000ff38387287 */ /* 0x000fe60008000000 */
[----:B------:R-:W-:Y:S05]  /*8e30*/  @P0 LEA R0, R0, UR50, 0x3 ;  /* 0x0000003200000c11 */ /* 0x000fea000f8e18ff */
[----:B------:R-:W-:Y:S05]  /*8e40*/  @P0 VIADD R0, R0, 0x80 ;  /* 0x0000008000000836 */ /* 0x000fea0000000000 */
[----:B------:R-:W-:Y:S04]  /*8e50*/  @P0 PRMT R0, R113, 0x654, R0 ;  /* 0x0000065471000816 */ /* 0x000fe80000000000 */
[----:B------:R2:W-:Y:S03]  /*8e60*/  @P0 SYNCS.ARRIVE.TRANS64.RED.A1T0 RZ, [R0+URZ], RZ ;  /* 0x000000ff00ff09a7 */ /* 0x0005e600081004ff */
.L_x_119:
[----:B------:R-:W-:Y:S01]  /*8e70*/  ISETP.NE.AND P1, PT, R106, RZ, PT ;  /* 0x000000ff6a00720c */ /* 0x000fe20003f25270 */
[----:B------:R-:W-:Y:S01]  /*8e80*/  UIADD3 UR52, UPT, UPT, UR52, 0x4, URZ ;  /* 0x0000000434347890 */ /* 0x000fe2000fffe0ff */
[----:B------:R-:W-:Y:S01]  /*8e90*/  ISETP.NE.AND P0, PT, R45, 0x2, PT ;  /* 0x000000022d00780c */ /* 0x000fe20003f05270 */
[----:B------:R-:W-:Y:S01]  /*8ea0*/  UMOV UR57, UR51 ;  /* 0x0000003300397c82 */ /* 0x000fe20008000000 */
[----:B------:R-:W-:Y:S01]  /*8eb0*/  LOP3.LUT R97, R97, 0x1, RZ, 0x3c, !PT ;  /* 0x0000000161617812 */ /* 0x000fe200078e3cff */
[----:B------:R-:W-:Y:S01]  /*8ec0*/  IMAD.IADD R14, R43, 0x1, R90 ;  /* 0x000000012b0e7824 */ /* 0x000fe200078e025a */
[----:B--2---:R-:W-:Y:S01]  /*8ed0*/  SEL R0, RZ, 0x1, P0 ;  /* 0x00000001ff007807 */ /* 0x004fe20000000000 */
[----:B-1----:R-:W-:Y:S01]  /*8ee0*/  IMAD.IADD R17, R44, 0x1, R91 ;  /* 0x000000012c117824 */ /* 0x002fe200078e025b */
[----:B------:R-:W-:Y:S02]  /*8ef0*/  SEL R45, R45, RZ, P0 ;  /* 0x000000ff2d2d7207 */ /* 0x000fe40000000000 */
[----:B------:R-:W-:Y:S03]  /*8f00*/  LOP3.LUT R98, R98, R0, RZ, 0x3c, !PT ;  /* 0x0000000062627212 */ /* 0x000fe600078e3cff */
[----:B------:R-:W-:Y:S05]  /*8f10*/  @P1 BRA `(.L_x_120) ;  /* 0xffffffc000241947 */ /* 0x000fea000383ffff */
[----:B------:R-:W-:-:S09]  /*8f20*/  UISETP.NE.AND UP0, UPT, UR53, URZ, UPT ;  /* 0x000000ff3500728c */ /* 0x000fd2000bf05270 */
[----:B------:R-:W-:Y:S05]  /*8f30*/  BRA.U !UP0, `(.L_x_121) ;  /* 0x0000000108487547 */ /* 0x000fea000b800000 */
[----:B------:R-:W1:Y:S02]  /*8f40*/  LDCU.64 UR4, c[0x0][0x890] ;  /* 0x00011200ff0477ac */ /* 0x000e640008000a00 */
[----:B-1----:R-:W-:-:S04]  /*8f50*/  UISETP.NE.U32.AND UP0, UPT, UR4, URZ, UPT ;  /* 0x000000ff0400728c */ /* 0x002fc8000bf05070 */
[----:B------:R-:W-:-:S09]  /*8f60*/  UISETP.NE.AND.EX UP0, UPT, UR5, URZ, UPT, UP0 ;  /* 0x000000ff0500728c */ /* 0x000fd2000bf05300 */
[----:B------:R-:W-:Y:S05]  /*8f70*/  BRA.U UP0, `(.L_x_122) ;  /* 0x00000001000c7547 */ /* 0x000fea000b800000 */
[----:B------:R-:W-:-:S13]  /*8f80*/  FSETP.NEU.AND P0, PT, R49, RZ, PT ;  /* 0x000000ff3100720b */ /* 0x000fda0003f0d000 */
[----:B------:R-:W-:Y:S05]  /*8f90*/  @!P0 EXIT ;  /* 0x000000000000894d */ /* 0x000fea0003800000 */
[----:B------:R-:W-:Y:S05]  /*8fa0*/  BRA `(.L_x_121) ;  /* 0x00000000002c7947 */ /* 0x000fea0003800000 */
.L_x_122:
[----:B------:R-:W-:Y:S01]  /*8fb0*/  ISETP.NE.AND P0, PT, R110, RZ, PT ;  /* 0x000000ff6e00720c */ /* 0x000fe20003f05270 */
[----:B------:R-:W-:-:S12]  /*8fc0*/  BSSY.RECONVERGENT B0, `(.L_x_121) ;  /* 0x0000009000007945 */ /* 0x000fd80003800200 */
[----:B------:R-:W-:Y:S05]  /*8fd0*/  @P0 BRA `(.L_x_123) ;  /* 0x0000000000140947 */ /* 0x000fea0003800000 */
[----:B------:R-:W1:Y:S02]  /*8fe0*/  LDCU.64 UR4, c[0x0][0x888] ;  /* 0x00011100ff0477ac */ /* 0x000e640008000a00 */
[----:B-1----:R-:W-:-:S04]  /*8ff0*/  ISETP.NE.U32.AND P0, PT, RZ, UR4, PT ;  /* 0x00000004ff007c0c */ /* 0x002fc8000bf05070 */
[----:B------:R-:W-:-:S13]  /*9000*/  ISETP.NE.AND.EX P0, PT, RZ, UR5, PT, P0 ;  /* 0x00000005ff007c0c */ /* 0x000fda000bf05300 */
[----:B------:R-:W-:Y:S05]  /*9010*/  @!P0 EXIT ;  /* 0x000000000000894d */ /* 0x000fea0003800000 */
[----:B------:R-:W-:Y:S05]  /*9020*/  BRA `(.L_x_124) ;  /* 0x0000000000087947 */ /* 0x000fea0003800000 */
.L_x_123:
[----:B------:R-:W-:-:S13]  /*9030*/  FSETP.NEU.AND P0, PT, R49, RZ, PT ;  /* 0x000000ff3100720b */ /* 0x000fda0003f0d000 */
[----:B------:R-:W-:Y:S05]  /*9040*/  @!P0 EXIT ;  /* 0x000000000000894d */ /* 0x000fea0003800000 */
.L_x_124:
[----:B------:R-:W-:Y:S05]  /*9050*/  BSYNC.RECONVERGENT B0 ;  /* 0x0000000000007941 */ /* 0x000fea0003800200 */
.L_x_121:
[----:B------:R-:W-:Y:S01]  /*9060*/  ULEA UR4, UR56, UR50, 0x3 ;  /* 0x0000003238047291 */ /* 0x000fe2000f8e18ff */
[----:B------:R-:W-:-:S04]  /*9070*/  DEPBAR.LE SB0, 0x0 ;  /* 0x000080000000791a */ /* 0x000fc80000000000 */
[----:B------:R-:W-:-:S04]  /*9080*/  UIADD3 UR4, UPT, UPT, UR4, 0x80, URZ ;  /* 0x0000008004047890 */ /* 0x000fc8000fffe0ff */
[----:B------:R-:W-:-:S09]  /*9090*/  UPRMT UR4, UR45, 0x654, UR4 ;  /* 0x000006542d047896 */ /* 0x000fd20008000004 */
[----:B------:R-:W-:Y:S01]  /*90a0*/  SYNCS.ARRIVE.TRANS64.RED.A1T0 RZ, [UR4], RZ ;  /* 0x000000ffffff79a7 */ /* 0x000fe20008100404 */
[----:B------:R-:W-:Y:S05]  /*90b0*/  EXIT ;  /* 0x000000000000794d */ /* 0x000fea0003800000 */
.L_x_19:
[----:B------:R-:W-:Y:S07]  /*90c0*/  MOV R2, UR9 ;  /* 0x0000000900027c02 */ /* 0x000fee0008000f00 */
.L_x_125:
[----:B-1----:R1:W2:Y:S02]  /*90d0*/  SYNCS.PHASECHK.TRANS64.TRYWAIT P1, [R2+URZ+0x30], R4 ;  /* 0x00003004020075a7 */ /* 0x0022a400080211ff */
[----:B--2---:R-:W-:Y:S05]  /*90e0*/  @!P1 NANOSLEEP.SYNCS 0x989680 ;  /* 0x009896800000995d */ /* 0x004fea0003900000 */
[----:B------:R-:W2:Y:S02]  /*90f0*/  @!P1 SYNCS.PHASECHK.TRANS64 P1, [R2+URZ+0x30], R4 ;  /* 0x00003004020095a7 */ /* 0x000ea400080210ff */
[----:B--2---:R-:W-:Y:S05]  /*9100*/  @!P1 BRA `(.L_x_125) ;  /* 0xfffffffc00f09947 */ /* 0x004fea000383ffff */
[----:B------:R-:W-:Y:S05]  /*9110*/  BRA `(.L_x_18) ;  /* 0xffffff8400b07947 */ /* 0x000fea000383ffff */
.L_x_25:
[----:B------:R-:W-:Y:S07]  /*9120*/  MOV R2, UR9 ;  /* 0x0000000900027c02 */ /* 0x000fee0008000f00 */
.L_x_126:
[----:B-1----:R1:W2:Y:S02]  /*9130*/  SYNCS.PHASECHK.TRANS64.TRYWAIT P0, [R2+URZ+0x30], R4 ;  /* 0x00003004020075a7 */ /* 0x0022a400080011ff */
[----:B--2---:R-:W-:Y:S05]  /*9140*/  @!P0 NANOSLEEP.SYNCS 0x989680 ;  /* 0x009896800000895d */ /* 0x004fea0003900000 */
[----:B------:R-:W2:Y:S02]  /*9150*/  @!P0 SYNCS.PHASECHK.TRANS64 P0, [R2+URZ+0x30], R4 ;  /* 0x00003004020085a7 */ /* 0x000ea400080010ff */
[----:B--2---:R-:W-:Y:S05]  /*9160*/  @!P0 BRA `(.L_x_126) ;  /* 0xfffffffc00f08947 */ /* 0x004fea000383ffff */
[----:B------:R-:W-:Y:S05]  /*9170*/  BRA `(.L_x_24) ;  /* 0xffffff8c00147947 */ /* 0x000fea000383ffff */
.L_x_29:
[----:B-1----:R-:W-:-:S07]  /*9180*/  MOV R2, UR22 ;  /* 0x0000001600027c02 */ /* 0x002fce0008000f00 */
.L_x_127:
[----:B-1----:R1:W2:Y:S02]  /*9190*/  SYNCS.PHASECHK.TRANS64.TRYWAIT P0, [R2+URZ+0xb0], R3 ;  /* 0x0000b003020075a7 */ /* 0x0022a400080011ff */
[----:B--2---:R-:W-:Y:S05]  /*91a0*/  @!P0 NANOSLEEP.SYNCS 0x989680 ;  /* 0x009896800000895d */ /* 0x004fea0003900000 */
[----:B------:R-:W2:Y:S02]  /*91b0*/  @!P0 SYNCS.PHASECHK.TRANS64 P0, [R2+URZ+0xb0], R3 ;  /* 0x0000b003020085a7 */ /* 0x000ea400080010ff */
[----:B--2---:R-:W-:Y:S05]  /*91c0*/  @!P0 BRA `(.L_x_127) ;  /* 0xfffffffc00f08947 */ /* 0x004fea000383ffff */
[----:B------:R-:W-:Y:S05]  /*91d0*/  BRA `(.L_x_128) ;  /* 0xffffff8c00d47947 */ /* 0x000fea000383ffff */
.L_x_33:
[----:B------:R-:W-:-:S07]  /*91e0*/  MOV R0, UR4 ;  /* 0x0000000400007c02 */ /* 0x000fce0008000f00 */
.L_x_129:
[----:B-1----:R1:W2:Y:S02]  /*91f0*/  SYNCS.PHASECHK.TRANS64.TRYWAIT P0, [R0+URZ], R2 ;  /* 0x00000002000075a7 */ /* 0x0022a400080011ff */
[----:B--2---:R-:W-:Y:S05]  /*9200*/  @!P0 NANOSLEEP.SYNCS 0x989680 ;  /* 0x009896800000895d */ /* 0x004fea0003900000 */
[----:B------:R-:W2:Y:S02]  /*9210*/  @!P0 SYNCS.PHASECHK.TRANS64 P0, [R0+URZ], R2 ;  /* 0x00000002000085a7 */ /* 0x000ea400080010ff */
[----:B--2---:R-:W-:Y:S05]  /*9220*/  @!P0 BRA `(.L_x_129) ;  /* 0xfffffffc00f08947 */ /* 0x004fea000383ffff */
[----:B------:R-:W-:Y:S05]  /*9230*/  BRA `(.L_x_130) ;  /* 0xffffff94002c7947 */ /* 0x000fea000383ffff */
.L_x_34:
[----:B------:R-:W-:-:S07]  /*9240*/  MOV R0, UR4 ;  /* 0x0000000400007c02 */ /* 0x000fce0008000f00 */
.L_x_131:
[----:B-1----:R1:W2:Y:S02]  /*9250*/  SYNCS.PHASECHK.TRANS64.TRYWAIT P0, [R0+URZ], R2 ;  /* 0x00000002000075a7 */ /* 0x0022a400080011ff */
[----:B--2---:R-:W-:Y:S05]  /*9260*/  @!P0 NANOSLEEP.SYNCS 0x989680 ;  /* 0x009896800000895d */ /* 0x004fea0003900000 */
[----:B------:R-:W2:Y:S02]  /*9270*/  @!P0 SYNCS.PHASECHK.TRANS64 P0, [R0+URZ], R2 ;  /* 0x00000002000085a7 */ /* 0x000ea400080010ff */
[----:B--2---:R-:W-:Y:S05]  /*9280*/  @!P0 BRA `(.L_x_131) ;  /* 0xfffffffc00f08947 */ /* 0x004fea000383ffff */
[----:B------:R-:W-:Y:S05]  /*9290*/  BRA `(.L_x_132) ;  /* 0xffffff94003c7947 */ /* 0x000fea000383ffff */
.L_x_35:
[----:B------:R-:W-:-:S07]  /*92a0*/  MOV R0, UR4 ;  /* 0x0000000400007c02 */ /* 0x000fce0008000f00 */
.L_x_133:
[----:B-1----:R1:W2:Y:S02]  /*92b0*/  SYNCS.PHASECHK.TRANS64.TRYWAIT P0, [R0+URZ], R2 ;  /* 0x00000002000075a7 */ /* 0x0022a400080011ff */
[----:B--2---:R-:W-:Y:S05]  /*92c0*/  @!P0 NANOSLEEP.SYNCS 0x989680 ;  /* 0x009896800000895d */ /* 0x004fea0003900000 */
[----:B------:R-:W2:Y:S02]  /*92d0*/  @!P0 SYNCS.PHASECHK.TRANS64 P0, [R0+URZ], R2 ;  /* 0x00000002000085a7 */ /* 0x000ea400080010ff */
[----:B--2---:R-:W-:Y:S05]  /*92e0*/  @!P0 BRA `(.L_x_133) ;  /* 0xfffffffc00f08947 */ /* 0x004fea000383ffff */
[----:B------:R-:W-:Y:S05]  /*92f0*/  BRA `(.L_x_134) ;  /* 0xffffff94004c7947 */ /* 0x000fea000383ffff */
.L_x_36:
[----:B------:R-:W-:-:S07]  /*9300*/  MOV R0, UR4 ;  /* 0x0000000400007c02 */ /* 0x000fce0008000f00 */
.L_x_135:
[----:B-1----:R1:W2:Y:S02]  /*9310*/  SYNCS.PHASECHK.TRANS64.TRYWAIT P0, [R0+URZ], R2 ;  /* 0x00000002000075a7 */ /* 0x0022a400080011ff */
[----:B--2---:R-:W-:Y:S05]  /*9320*/  @!P0 NANOSLEEP.SYNCS 0x989680 ;  /* 0x009896800000895d */ /* 0x004fea0003900000 */
[----:B------:R-:W2:Y:S02]  /*9330*/  @!P0 SYNCS.PHASECHK.TRANS64 P0, [R0+URZ], R2 ;  /* 0x00000002000085a7 */ /* 0x000ea400080010ff */
[----:B--2---:R-:W-:Y:S05]  /*9340*/  @!P0 BRA `(.L_x_135) ;  /* 0xfffffffc00f08947 */ /* 0x004fea000383ffff */
[----:B------:R-:W-:Y:S05]  /*9350*/  BRA `(.L_x_136) ;  /* 0xffffff94005c7947 */ /* 0x000fea000383ffff */
.L_x_37:
[----:B------:R-:W-:-:S07]  /*9360*/  MOV R0, UR4 ;  /* 0x0000000400007c02 */ /* 0x000fce0008000f00 */
.L_x_137:
[----:B-1----:R1:W2:Y:S02]  /*9370*/  SYNCS.PHASECHK.TRANS64.TRYWAIT P0, [R0+URZ], R2 ;  /* 0x00000002000075a7 */ /* 0x0022a400080011ff */
[----:B--2---:R-:W-:Y:S05]  /*9380*/  @!P0 NANOSLEEP.SYNCS 0x989680 ;  /* 0x009896800000895d */ /* 0x004fea0003900000 */
[----:B------:R-:W2:Y:S02]  /*9390*/  @!P0 SYNCS.PHASECHK.TRANS64 P0, [R0+URZ], R2 ;  /* 0x00000002000085a7 */ /* 0x000ea400080010ff */
[----:B--2---:R-:W-:Y:S05]  /*93a0*/  @!P0 BRA `(.L_x_137) ;  /* 0xfffffffc00f08947 */ /* 0x004fea000383ffff */
[----:B------:R-:W-:Y:S05]  /*93b0*/  BRA `(.L_x_138) ;  /* 0xffffff94006c7947 */ /* 0x000fea000383ffff */
.L_x_40:
[----:B------:R-:W-:-:S07]  /*93c0*/  MOV R4, UR45 ;  /* 0x0000002d00047c02 */ /* 0x000fce0008000f00 */
.L_x_139:
[----:B-1----:R1:W2:Y:S02]  /*93d0*/  SYNCS.PHASECHK.TRANS64.TRYWAIT P1, [R4+URZ+0xb8], R6 ;  /* 0x0000b806040075a7 */ /* 0x0022a400080211ff */
[----:B--2---:R-:W-:Y:S05]  /*93e0*/  @!P1 NANOSLEEP.SYNCS 0x989680 ;  /* 0x009896800000995d */ /* 0x004fea0003900000 */
[----:B------:R-:W2:Y:S02]  /*93f0*/  @!P1 SYNCS.PHASECHK.TRANS64 P1, [R4+URZ+0xb8], R6 ;  /* 0x0000b806040095a7 */ /* 0x000ea400080210ff */
[----:B--2---:R-:W-:Y:S05]  /*9400*/  @!P1 BRA `(.L_x_139) ;  /* 0xfffffffc00f09947 */ /* 0x004fea000383ffff */
[----:B------:R-:W-:Y:S05]  /*9410*/  BRA `(.L_x_140) ;  /* 0xffffff9400d47947 */ /* 0x000fea000383ffff */
.L_x_41:
[----:B-1----:R-:W-:-:S07]  /*9420*/  MOV R4, UR45 ;  /* 0x0000002d00047c02 */ /* 0x002fce0008000f00 */
.L_x_141:
[----:B-1----:R1:W2:Y:S02]  /*9430*/  SYNCS.PHASECHK.TRANS64.TRYWAIT P1, [R4+URZ+0xb0], R5 ;  /* 0x0000b005040075a7 */ /* 0x0022a400080211ff */
[----:B--2---:R-:W-:Y:S05]  /*9440*/  @!P1 NANOSLEEP.SYNCS 0x989680 ;  /* 0x009896800000995d */ /* 0x004fea0003900000 */
[----:B------:R-:W2:Y:S02]  /*9450*/  @!P1 SYNCS.PHASECHK.TRANS64 P1, [R4+URZ+0xb0], R5 ;  /* 0x0000b005040095a7 */ /* 0x000ea400080210ff */
[----:B--2---:R-:W-:Y:S05]  /*9460*/  @!P1 BRA `(.L_x_141) ;  /* 0xfffffffc00f09947 */ /* 0x004fea000383ffff */
[----:B------:R-:W-:Y:S05]  /*9470*/  BRA `(.L_x_142) ;  /* 0xffffff9400dc7947 */ /* 0x000fea000383ffff */
.L_x_49:
[----:B------:R-:W-:-:S07]  /*9480*/  MOV R0, UR6 ;  /* 0x0000000600007c02 */ /* 0x000fce0008000f00 */
.L_x_143:
[----:B-1----:R1:W2:Y:S02]  /*9490*/  SYNCS.PHASECHK.TRANS64.TRYWAIT P0, [R0+URZ+0xb0], R4 ;  /* 0x0000b004000075a7 */ /* 0x0022a400080011ff */
[----:B--2---:R-:W-:Y:S05]  /*94a0*/  @!P0 NANOSLEEP.SYNCS 0x989680 ;  /* 0x009896800000895d */ /* 0x004fea0003900000 */
[----:B------:R-:W2:Y:S02]  /*94b0*/  @!P0 SYNCS.PHASECHK.TRANS64 P0, [R0+URZ+0xb0], R4 ;  /* 0x0000b004000085a7 */ /* 0x000ea400080010ff */
[----:B--2---:R-:W-:Y:S05]  /*94c0*/  @!P0 BRA `(.L_x_143) ;  /* 0xfffffffc00f08947 */ /* 0x004fea000383ffff */
[----:B------:R-:W-:Y:S05]  /*94d0*/  BRA `(.L_x_144) ;  /* 0xffffff9c00607947 */ /* 0x000fea000383ffff */
.L_x_50:
[----:B------:R-:W-:-:S07]  /*94e0*/  MOV R4, UR8 ;  /* 0x0000000800047c02 */ /* 0x000fce0008000f00 */
.L_x_145:
[----:B-1----:R1:W2:Y:S02]  /*94f0*/  SYNCS.PHASECHK.TRANS64.TRYWAIT P0, [R4+URZ+0xd0], R0 ;  /* 0x0000d000040075a7 */ /* 0x0022a400080011ff */
[----:B--2---:R-:W-:Y:S05]  /*9500*/  @!P0 NANOSLEEP.SYNCS 0x989680 ;  /* 0x009896800000895d */ /* 0x004fea0003900000 */
[----:B------:R-:W2:Y:S02]  /*9510*/  @!P0 SYNCS.PHASECHK.TRANS64 P0, [R4+URZ+0xd0], R0 ;  /* 0x0000d000040085a7 */ /* 0x000ea400080010ff */
[----:B--2---:R-:W-:Y:S05]  /*9520*/  @!P0 BRA `(.L_x_145) ;  /* 0xfffffffc00f08947 */ /* 0x004fea000383ffff */
[----:B------:R-:W-:Y:S05]  /*9530*/  BRA `(.L_x_146) ;  /* 0xffffff9c007c7947 */ /* 0x000fea000383ffff */
.L_x_53:
[----:B-1----:R-:W-:Y:S07]  /*9540*/  MOV R0, UR7 ;  /* 0x0000000700007c02 */ /* 0x002fee0008000f00 */
.L_x_147:
[----:B-1----:R1:W2:Y:S02]  /*9550*/  SYNCS.PHASECHK.TRANS64.TRYWAIT P0, [R0+URZ], R5 ;  /* 0x00000005000075a7 */ /* 0x0022a400080011ff */
[----:B--2---:R-:W-:Y:S05]  /*9560*/  @!P0 NANOSLEEP.SYNCS 0x989680 ;  /* 0x009896800000895d */ /* 0x004fea0003900000 */
[----:B------:R-:W2:Y:S02]  /*9570*/  @!P0 SYNCS.PHASECHK.TRANS64 P0, [R0+URZ], R5 ;  /* 0x00000005000085a7 */ /* 0x000ea400080010ff */
[----:B--2---:R-:W-:Y:S05]  /*9580*/  @!P0 BRA `(.L_x_147) ;  /* 0xfffffffc00f08947 */ /* 0x004fea000383ffff */
[----:B------:R-:W-:Y:S05]  /*9590*/  BRA `(.L_x_52) ;  /* 0xffffff9c00a07947 */ /* 0x000fea000383ffff */
.L_x_56:
[----:B------:R-:W-:-:S07]  /*95a0*/  MOV R0, UR5 ;  /* 0x0000000500007c02 */ /* 0x000fce0008000f00 */
.L_x_148:
[----:B-1----:R1:W3:Y:S02]  /*95b0*/  SYNCS.PHASECHK.TRANS64.TRYWAIT P0, [R0+URZ], R2 ;  /* 0x00000002000075a7 */ /* 0x0022e400080011ff */
[----:B---3--:R-:W-:Y:S05]  /*95c0*/  @!P0 NANOSLEEP.SYNCS 0x989680 ;  /* 0x009896800000895d */ /* 0x008fea0003900000 */
[----:B------:R-:W3:Y:S02]  /*95d0*/  @!P0 SYNCS.PHASECHK.TRANS64 P0, [R0+URZ], R2 ;  /* 0x00000002000085a7 */ /* 0x000ee400080010ff */
[----:B---3--:R-:W-:Y:S05]  /*95e0*/  @!P0 BRA `(.L_x_148) ;  /* 0xfffffffc00f08947 */ /* 0x008fea000383ffff */
[----:B------:R-:W-:Y:S05]  /*95f0*/  BRA `(.L_x_149) ;  /* 0xffffffa000947947 */ /* 0x000fea000383ffff */
.L_x_57:
[----:B------:R-:W-:-:S07]  /*9600*/  MOV R0, UR7 ;  /* 0x0000000700007c02 */ /* 0x000fce0008000f00 */
.L_x_150:
[----:B-1----:R1:W3:Y:S02]  /*9610*/  SYNCS.PHASECHK.TRANS64.TRYWAIT P0, [R0+URZ], R2 ;  /* 0x00000002000075a7 */ /* 0x0022e400080011ff */
[----:B---3--:R-:W-:Y:S05]  /*9620*/  @!P0 NANOSLEEP.SYNCS 0x989680 ;  /* 0x009896800000895d */ /* 0x008fea0003900000 */
[----:B------:R-:W3:Y:S02]  /*9630*/  @!P0 SYNCS.PHASECHK.TRANS64 P0, [R0+URZ], R2 ;  /* 0x00000002000085a7 */ /* 0x000ee400080010ff */
[----:B---3--:R-:W-:Y:S05]  /*9640*/  @!P0 BRA `(.L_x_150) ;  /* 0xfffffffc00f08947 */ /* 0x008fea000383ffff */
[----:B------:R-:W-:Y:S05]  /*9650*/  BRA `(.L_x_151) ;  /* 0xffffffa000a07947 */ /* 0x000fea000383ffff */
.L_x_62:
[----:B------:R-:W-:Y:S07]  /*9660*/  MOV R0, UR22 ;  /* 0x0000001600007c02 */ /* 0x000fee0008000f00 */
.L_x_152:
[----:B--2---:R2:W3:Y:S02]  /*9670*/  SYNCS.PHASECHK.TRANS64.TRYWAIT P0, [R0+URZ+0xb0], R2 ;  /* 0x0000b002000075a7 */ /* 0x0044e400080011ff */
[----:B---3--:R-:W-:Y:S05]  /*9680*/  @!P0 NANOSLEEP.SYNCS 0x989680 ;  /* 0x009896800000895d */ /* 0x008fea0003900000 */
[----:B------:R-:W3:Y:S02]  /*9690*/  @!P0 SYNCS.PHASECHK.TRANS64 P0, [R0+URZ+0xb0], R2 ;  /* 0x0000b002000085a7 */ /* 0x000ee400080010ff */
[----:B---3--:R-:W-:Y:S05]  /*96a0*/  @!P0 BRA `(.L_x_152) ;  /* 0xfffffffc00f08947 */ /* 0x008fea000383ffff */
[----:B------:R-:W-:Y:S05]  /*96b0*/  BRA `(.L_x_153) ;  /* 0xffffffa400d07947 */ /* 0x000fea000383ffff */
.L_x_65:
[----:B------:R-:W-:Y:S07]  /*96c0*/  MOV R0, UR22 ;  /* 0x0000001600007c02 */ /* 0x000fee0008000f00 */
.L_x_154:
[----:B-1----:R1:W2:Y:S02]  /*96d0*/  SYNCS.PHASECHK.TRANS64.TRYWAIT P0, [R0+URZ+0xa8], R2 ;  /* 0x0000a802000075a7 */ /* 0x0022a400080011ff */
[----:B--2---:R-:W-:Y:S05]  /*96e0*/  @!P0 NANOSLEEP.SYNCS 0x989680 ;  /* 0x009896800000895d */ /* 0x004fea0003900000 */
[----:B------:R-:W2:Y:S02]  /*96f0*/  @!P0 SYNCS.PHASECHK.TRANS64 P0, [R0+URZ+0xa8], R2 ;  /* 0x0000a802000085a7 */ /* 0x000ea400080010ff */
[----:B--2---:R-:W-:Y:S05]  /*9700*/  @!P0 BRA `(.L_x_154) ;  /* 0xfffffffc00f08947 */ /* 0x004fea000383ffff */
[----:B------:R-:W-:Y:S05]  /*9710*/  BRA `(.L_x_64) ;  /* 0xffffffa800a87947 */ /* 0x000fea000383ffff */
.L_x_68:
[----:B------:R-:W-:Y:S07]  /*9720*/  MOV R0, UR22 ;  /* 0x0000001600007c02 */ /* 0x000fee0008000f00 */
.L_x_155:
[----:B-1----:R1:W2:Y:S02]  /*9730*/  SYNCS.PHASECHK.TRANS64.TRYWAIT P0, [R0+URZ+0x80], R14 ;  /* 0x0000800e000075a7 */ /* 0x0022a400080011ff */
[----:B--2---:R-:W-:Y:S05]  /*9740*/  @!P0 NANOSLEEP.SYNCS 0x989680 ;  /* 0x009896800000895d */ /* 0x004fea0003900000 */
[----:B------:R-:W2:Y:S02]  /*9750*/  @!P0 SYNCS.PHASECHK.TRANS64 P0, [R0+URZ+0x80], R14 ;  /* 0x0000800e000085a7 */ /* 0x000ea400080010ff */
[----:B--2---:R-:W-:Y:S05]  /*9760*/  @!P0 BRA `(.L_x_155) ;  /* 0xfffffffc00f08947 */ /* 0x004fea000383ffff */
[----:B------:R-:W-:Y:S05]  /*9770*/  BRA `(.L_x_156) ;  /* 0xffffffac00607947 */ /* 0x000fea000383ffff */
.L_x_69:
[----:B------:R-:W-:Y:S07]  /*9780*/  MOV R0, UR22 ;  /* 0x0000001600007c02 */ /* 0x000fee0008000f00 */
.L_x_157:
[----:B-1----:R1:W2:Y:S02]  /*9790*/  SYNCS.PHASECHK.TRANS64.TRYWAIT P0, [R0+URZ+0x88], R14 ;  /* 0x0000880e000075a7 */ /* 0x0022a400080011ff */
[----:B--2---:R-:W-:Y:S05]  /*97a0*/  @!P0 NANOSLEEP.SYNCS 0x989680 ;  /* 0x009896800000895d */ /* 0x004fea0003900000 */
[----:B------:R-:W2:Y:S02]  /*97b0*/  @!P0 SYNCS.PHASECHK.TRANS64 P0, [R0+URZ+0x88], R14 ;  /* 0x0000880e000085a7 */ /* 0x000ea400080010ff */
[----:B--2---:R-:W-:Y:S05]  /*97c0*/  @!P0 BRA `(.L_x_157) ;  /* 0xfffffffc00f08947 */ /* 0x004fea000383ffff */
[----:B------:R-:W-:Y:S05]  /*97d0*/  BRA `(.L_x_158) ;  /* 0xffffffac00947947 */ /* 0x000fea000383ffff */
.L_x_70:
[----:B------:R-:W-:Y:S07]  /*97e0*/  MOV R0, UR22 ;  /* 0x0000001600007c02 */ /* 0x000fee0008000f00 */
.L_x_159:
[----:B-1----:R1:W2:Y:S02]  /*97f0*/  SYNCS.PHASECHK.TRANS64.TRYWAIT P0, [R0+URZ+0x90], R14 ;  /* 0x0000900e000075a7 */ /* 0x0022a400080011ff */
[----:B--2---:R-:W-:Y:S05]  /*9800*/  @!P0 NANOSLEEP.SYNCS 0x989680 ;  /* 0x009896800000895d */ /* 0x004fea0003900000 */
[----:B------:R-:W2:Y:S02]  /*9810*/  @!P0 SYNCS.PHASECHK.TRANS64 P0, [R0+URZ+0x90], R14 ;  /* 0x0000900e000085a7 */ /* 0x000ea400080010ff */
[----:B--2---:R-:W-:Y:S05]  /*9820*/  @!P0 BRA `(.L_x_159) ;  /* 0xfffffffc00f08947 */ /* 0x004fea000383ffff */
[----:B------:R-:W-:Y:S05]  /*9830*/  BRA `(.L_x_160) ;  /* 0xffffffac00d87947 */ /* 0x000fea000383ffff */
.L_x_71:
[----:B------:R-:W-:Y:S07]  /*9840*/  MOV R0, UR22 ;  /* 0x0000001600007c02 */ /* 0x000fee0008000f00 */
.L_x_161:
[----:B-1----:R1:W2:Y:S02]  /*9850*/  SYNCS.PHASECHK.TRANS64.TRYWAIT P0, [R0+URZ+0x98], R14 ;  /* 0x0000980e000075a7 */ /* 0x0022a400080011ff */
[----:B--2---:R-:W-:Y:S05]  /*9860*/  @!P0 NANOSLEEP.SYNCS 0x989680 ;  /* 0x009896800000895d */ /* 0x004fea0003900000 */
[----:B------:R-:W2:Y:S02]  /*9870*/  @!P0 SYNCS.PHASECHK.TRANS64 P0, [R0+URZ+0x98], R14 ;  /* 0x0000980e000085a7 */ /* 0x000ea400080010ff */
[----:B--2---:R-:W-:Y:S05]  /*9880*/  @!P0 BRA `(.L_x_161) ;  /* 0xfffffffc00f08947 */ /* 0x004fea000383ffff */
[----:B------:R-:W-:Y:S05]  /*9890*/  BRA `(.L_x_162) ;  /* 0xffffffb0005c7947 */ /* 0x000fea000383ffff */
.L_x_73:
[----:B------:R-:W-:-:S07]  /*98a0*/  MOV R0, UR22 ;  /* 0x0000001600007c02 */ /* 0x000fce0008000f00 */
.L_x_163:
[----:B-1----:R1:W3:Y:S02]  /*98b0*/  SYNCS.PHASECHK.TRANS64.TRYWAIT P0, [R0+URZ+0x80], R2 ;  /* 0x00008002000075a7 */ /* 0x0022e400080011ff */
[----:B---3--:R-:W-:Y:S05]  /*98c0*/  @!P0 NANOSLEEP.SYNCS 0x989680 ;  /* 0x009896800000895d */ /* 0x008fea0003900000 */
[----:B------:R-:W3:Y:S02]  /*98d0*/  @!P0 SYNCS.PHASECHK.TRANS64 P0, [R0+URZ+0x80], R2 ;  /* 0x00008002000085a7 */ /* 0x000ee400080010ff */
[----:B---3--:R-:W-:Y:S05]  /*98e0*/  @!P0 BRA `(.L_x_163) ;  /* 0xfffffffc00f08947 */ /* 0x008fea000383ffff */
[----:B------:R-:W-:Y:S05]  /*98f0*/  BRA `(.L_x_164) ;  /* 0xffffffb000c07947 */ /* 0x000fea000383ffff */
.L_x_74:
[----:B-1----:R-:W-:-:S07]  /*9900*/  MOV R0, UR22 ;  /* 0x0000001600007c02 */ /* 0x002fce0008000f00 */
.L_x_165:
[----:B-1----:R1:W3:Y:S02]  /*9910*/  SYNCS.PHASECHK.TRANS64.TRYWAIT P0, [R0+URZ+0x88], R2 ;  /* 0x00008802000075a7 */ /* 0x0022e400080011ff */
[----:B---3--:R-:W-:Y:S05]  /*9920*/  @!P0 NANOSLEEP.SYNCS 0x989680 ;  /* 0x009896800000895d */ /* 0x008fea0003900000 */
[----:B------:R-:W3:Y:S02]  /*9930*/  @!P0 SYNCS.PHASECHK.TRANS64 P0, [R0+URZ+0x88], R2 ;  /* 0x00008802000085a7 */ /* 0x000ee400080010ff */
[----:B---3--:R-:W-:Y:S05]  /*9940*/  @!P0 BRA `(.L_x_165) ;  /* 0xfffffffc00f08947 */ /* 0x008fea000383ffff */
[----:B------:R-:W-:Y:S05]  /*9950*/  BRA `(.L_x_166) ;  /* 0xffffffb000b07947 */ /* 0x000fea000383ffff */
.L_x_75:
[----:B-1----:R-:W-:-:S07]  /*9960*/  MOV R0, UR22 ;  /* 0x0000001600007c02 */ /* 0x002fce0008000f00 */
.L_x_167:
[----:B-1----:R1:W3:Y:S02]  /*9970*/  SYNCS.PHASECHK.TRANS64.TRYWAIT P0, [R0+URZ+0x90], R2 ;  /* 0x00009002000075a7 */ /* 0x0022e400080011ff */
[----:B---3--:R-:W-:Y:S05]  /*9980*/  @!P0 NANOSLEEP.SYNCS 0x989680 ;  /* 0x009896800000895d */ /* 0x008fea0003900000 */
[----:B------:R-:W3:Y:S02]  /*9990*/  @!P0 SYNCS.PHASECHK.TRANS64 P0, [R0+URZ+0x90], R2 ;  /* 0x00009002000085a7 */ /* 0x000ee400080010ff */
[----:B---3--:R-:W-:Y:S05]  /*99a0*/  @!P0 BRA `(.L_x_167) ;  /* 0xfffffffc00f08947 */ /* 0x008fea000383ffff */
[----:B------:R-:W-:Y:S05]  /*99b0*/  BRA `(.L_x_168) ;  /* 0xffffffb000a07947 */ /* 0x000fea000383ffff */
.L_x_77:
[----:B------:R-:W-:Y:S07]  /*99c0*/  MOV R0, UR50 ;  /* 0x0000003200007c02 */ /* 0x000fee0008000f00 */
.L_x_169:
[----:B-1----:R1:W2:Y:S02]  /*99d0*/  SYNCS.PHASECHK.TRANS64.TRYWAIT P0, [R0+URZ+0xb0], R2 ;  /* 0x0000b002000075a7 */ /* 0x0022a400080011ff */
[----:B--2---:R-:W-:Y:S05]  /*99e0*/  @!P0 NANOSLEEP.SYNCS 0x989680 ;  /* 0x009896800000895d */ /* 0x004fea0003900000 */
[----:B------:R-:W2:Y:S02]  /*99f0*/  @!P0 SYNCS.PHASECHK.TRANS64 P0, [R0+URZ+0xb0], R2 ;  /* 0x0000b002000085a7 */ /* 0x000ea400080010ff */
[----:B--2---:R-:W-:Y:S05]  /*9a00*/  @!P0 BRA `(.L_x_169) ;  /* 0xfffffffc00f08947 */ /* 0x004fea000383ffff */
[----:B------:R-:W-:Y:S05]  /*9a10*/  BRA `(.L_x_170) ;  /* 0xffffffb400707947 */ /* 0x000fea000383ffff */
.L_x_88:
[----:B-1----:R-:W-:Y:S04]  /*9a20*/  MOV R2, UR50 ;  /* 0x0000003200027c02 */ /* 0x002fe80008000f00 */
[----:B------:R1:W3:Y:S03]  /*9a30*/  SYNCS.PHASECHK.TRANS64.TRYWAIT P1, [R2+URZ+0x60], R3 ;  /* 0x00006003020075a7 */ /* 0x0002e600080211ff */
[----:B---3--:R-:W-:Y:S05]  /*9a40*/  @!P1 NANOSLEEP.SYNCS 0x989680 ;  /* 0x009896800000995d */ /* 0x008fea0003900000 */
[----:B------:R-:W3:Y:S02]  /*9a50*/  @!P1 SYNCS.PHASECHK.TRANS64 P1, [R2+URZ+0x60], R3 ;  /* 0x00006003020095a7 */ /* 0x000ee400080210ff */
[----:B---3--:R-:W-:Y:S05]  /*9a60*/  @!P1 BRA `(.L_x_88) ;  /* 0xfffffffc00ec9947 */ /* 0x008fea000383ffff */
[----:B------:R-:W-:Y:S05]  /*9a70*/  BRA `(.L_x_87) ;  /* 0xffffffc000b07947 */ /* 0x000fea000383ffff */
.L_x_90:
[----:B-1----:R1:W4:Y:S02]  /*9a80*/  SYNCS.PHASECHK.TRANS64.TRYWAIT P0, [R64+URZ+0xc0], R0 ;  /* 0x0000c000400075a7 */ /* 0x00232400080011ff */
[----:B----4-:R-:W-:Y:S05]  /*9a90*/  @!P0 NANOSLEEP.SYNCS 0x989680 ;  /* 0x009896800000895d */ /* 0x010fea0003900000 */
[----:B------:R-:W4:Y:S02]  /*9aa0*/  @!P0 SYNCS.PHASECHK.TRANS64 P0, [R64+URZ+0xc0], R0 ;  /* 0x0000c000400085a7 */ /* 0x000f2400080010ff */
[----:B----4-:R-:W-:Y:S05]  /*9ab0*/  @!P0 BRA `(.L_x_90) ;  /* 0xfffffffc00f08947 */ /* 0x010fea000383ffff */
[----:B------:R-:W-:Y:S05]  /*9ac0*/  BRA `(.L_x_89) ;  /* 0xffffffc000d87947 */ /* 0x000fea000383ffff */
.L_x_99:
[----:B--2---:R2:W4:Y:S02]  /*9ad0*/  SYNCS.PHASECHK.TRANS64.TRYWAIT P0, [R2+URZ+0x60], R0 ;  /* 0x00006000020075a7 */ /* 0x00452400080011ff */
[----:B----4-:R-:W-:Y:S05]  /*9ae0*/  @!P0 NANOSLEEP.SYNCS 0x989680 ;  /* 0x009896800000895d */ /* 0x010fea0003900000 */
[----:B------:R-:W4:Y:S02]  /*9af0*/  @!P0 SYNCS.PHASECHK.TRANS64 P0, [R2+URZ+0x60], R0 ;  /* 0x00006000020085a7 */ /* 0x000f2400080010ff */
[----:B----4-:R-:W-:Y:S05]  /*9b00*/  @!P0 BRA `(.L_x_99) ;  /* 0xfffffffc00f08947 */ /* 0x010fea000383ffff */
[----:B------:R-:W-:Y:S05]  /*9b10*/  BRA `(.L_x_98) ;  /* 0xffffffcc00bc7947 */ /* 0x000fea000383ffff */
.L_x_107:
[----:B-1----:R1:W2:Y:S02]  /*9b20*/  SYNCS.PHASECHK.TRANS64.TRYWAIT P0, [R6+URZ+0x60], R5 ;  /* 0x00006005060075a7 */ /* 0x0022a400080011ff */
[----:B--2---:R-:W-:Y:S05]  /*9b30*/  @!P0 NANOSLEEP.SYNCS 0x989680 ;  /* 0x009896800000895d */ /* 0x004fea0003900000 */
[----:B------:R-:W2:Y:S02]  /*9b40*/  @!P0 SYNCS.PHASECHK.TRANS64 P0, [R6+URZ+0x60], R5 ;  /* 0x00006005060085a7 */ /* 0x000ea400080010ff */
[----:B--2---:R-:W-:Y:S05]  /*9b50*/  @!P0 BRA `(.L_x_107) ;  /* 0xfffffffc00f08947 */ /* 0x004fea000383ffff */
[----:B------:R-:W-:Y:S05]  /*9b60*/  BRA `(.L_x_106) ;  /* 0xffffffd800c07947 */ /* 0x000fea000383ffff */
.L_x_115:
[----:B--2---:R2:W4:Y:S02]  /*9b70*/  SYNCS.PHASECHK.TRANS64.TRYWAIT P0, [R2+URZ+0x60], R5 ;  /* 0x00006005020075a7 */ /* 0x00452400080011ff */
[----:B----4-:R-:W-:Y:S05]  /*9b80*/  @!P0 NANOSLEEP.SYNCS 0x989680 ;  /* 0x009896800000895d */ /* 0x010fea0003900000 */
[----:B------:R-:W4:Y:S02]  /*9b90*/  @!P0 SYNCS.PHASECHK.TRANS64 P0, [R2+URZ+0x60], R5 ;  /* 0x00006005020085a7 */ /* 0x000f2400080010ff */
[----:B----4-:R-:W-:Y:S05]  /*9ba0*/  @!P0 BRA `(.L_x_115) ;  /* 0xfffffffc00f08947 */ /* 0x010fea000383ffff */
[----:B------:R-:W-:Y:S05]  /*9bb0*/  BRA `(.L_x_114) ;  /* 0xffffffe400c07947 */ /* 0x000fea000383ffff */
        .weak           $__internal_0_$__cuda_sm10x_tcgen05_guardrail_trap_col_being_dealloced_not_returned_by_alloc
        .type           $__internal_0_$__cuda_sm10x_tcgen05_guardrail_trap_col_being_dealloced_not_returned_by_alloc,@function
        .size           $__internal_0_$__cuda_sm10x_tcgen05_guardrail_trap_col_being_dealloced_not_returned_by_alloc,($__internal_1_$__cuda_sm10x_tcgen05_guardrail_trap_phase_invalid_during_alloc - $__internal_0_$__cuda_sm10x_tcgen05_guardrail_trap_col_being_dealloced_not_returned_by_alloc)
$__internal_0_$__cuda_sm10x_tcgen05_guardrail_trap_col_being_dealloced_not_returned_by_alloc:
[----:B------:R-:W-:Y:S05]  /*9bc0*/  BPT.TRAP 0x1 ;  /* 0x000000040000795c */ /* 0x000fea0000300000 */
[----:B------:R-:W-:-:S04]  /*9bd0*/  HFMA2 R3, -RZ, RZ, 0, 0 ;  /* 0x00000000ff037431 */ /* 0x000fc800000001ff */
[----:B------:R-:W-:Y:S05]  /*9be0*/  RET.REL.NODEC R2 `(_ZN7cutlass13device_kernelINS_4conv6kernel13ConvUniversalINS1_16ConvProblemShapeILNS1_8OperatorE0ELi2EEENS1_10collective14CollectiveConvINS1_47MainloopSm100TmaUmmaWarpSpecializedImplicitGemmILS5_0ELi6ELi2ELi1ELi2EN4cute5tupleIJNSA_1CILi1EEESD_SD_EEEEENSB_IJNSC_ILi128EEESG_NSB_IJNSC_ILi64EEEEEEEEENS_10bfloat16_tESK_NSA_8TiledMMAINSA_8MMA_AtomIJNSA_20SM100_MMA_F16BF16_SSISK_SK_fLi128ELi128ELNSA_4UMMA5MajorE0ELSP_0ELNSO_7ScaleInE0ELSQ_0EEEEEENSA_6LayoutISE_NSB_IJNSC_ILi0EEESU_SU_EEEEENSB_IJNSA_10UnderscoreESX_SX_EEEEENS7_6detail27Sm100ImplicitGemmTileTraitsINSA_20SM90_TMA_LOAD_IM2COLENSA_14ComposedLayoutINSA_7SwizzleILi3ELi4ELi3EEENSA_18smem_ptr_flag_bitsILi16EEENST_INSB_IJNSC_ILi8EEESH_EEENSB_IJSH_SD_EEEEEEEvEENS11_INSA_13SM90_TMA_LOADES1C_vEEEENS_8epilogue10collective18CollectiveEpilogueINS1H_23Sm100TmaWarpSpecializedILi4ELi2ELi32ELb1ELb0EEEJSJ_NSB_IJNST_ISG_SD_EENST_INSC_ILi32EEESD_EEEEESK_NSB_IJNSB_IJlllEEESD_SU_EEESK_S1R_NS1H_6fusion15FusionCallbacksIS1L_NS1S_17LinearCombinationISK_fSK_fLNS_15FloatRoundStyleE2EEESJ_S1P_JEEENSA_5SM1004TMEM4LOAD26SM100_TMEM_LOAD_32dp32b32xES12_NS13_INS14_ILi2ELi4ELi3EEES17_NST_INSB_IJS18_S1N_EEENSB_IJS1N_SD_EEEEEEENSA_39AutoVectorizingCopyWithAssumedAlignmentILi128EEENSA_21SM90_TMA_STORE_IM2COLES26_S28_S28_EEEvvEEEEvNT_6ParamsE) ;  /* 0xffffff6402047950 */ /* 0x000fea0003c3ffff */
        .weak           $__internal_1_$__cuda_sm10x_tcgen05_guardrail_trap_phase_invalid_during_alloc
        .type           $__internal_1_$__cuda_sm10x_tcgen05_guardrail_trap_phase_invalid_during_alloc,@function
        .size           $__internal_1_$__cuda_sm10x_tcgen05_guardrail_trap_phase_invalid_during_alloc,($__internal_2_$__cuda_sm10x_tcgen05_guardrail_trap_unallocated_columns_being_dealloced - $__internal_1_$__cuda_sm10x_tcgen05_guardrail_trap_phase_invalid_during_alloc)
$__internal_1_$__cuda_sm10x_tcgen05_guardrail_trap_phase_invalid_during_alloc:
[----:B------:R-:W-:Y:S05]  /*9bf0*/  BPT.TRAP 0x1 ;  /* 0x000000040000795c */ /* 0x000fea0000300000 */
[----:B------:R-:W-:-:S04]  /*9c00*/  MOV R3, 0x0 ;  /* 0x0000000000037802 */ /* 0x000fc80000000f00 */
[----:B------:R-:W-:Y:S05]  /*9c10*/  RET.REL.NODEC R2 `(_ZN7cutlass13device_kernelINS_4conv6kernel13ConvUniversalINS1_16ConvProblemShapeILNS1_8OperatorE0ELi2EEENS1_10collective14CollectiveConvINS1_47MainloopSm100TmaUmmaWarpSpecializedImplicitGemmILS5_0ELi6ELi2ELi1ELi2EN4cute5tupleIJNSA_1CILi1EEESD_SD_EEEEENSB_IJNSC_ILi128EEESG_NSB_IJNSC_ILi64EEEEEEEEENS_10bfloat16_tESK_NSA_8TiledMMAINSA_8MMA_AtomIJNSA_20SM100_MMA_F16BF16_SSISK_SK_fLi128ELi128ELNSA_4UMMA5MajorE0ELSP_0ELNSO_7ScaleInE0ELSQ_0EEEEEENSA_6LayoutISE_NSB_IJNSC_ILi0EEESU_SU_EEEEENSB_IJNSA_10UnderscoreESX_SX_EEEEENS7_6detail27Sm100ImplicitGemmTileTraitsINSA_20SM90_TMA_LOAD_IM2COLENSA_14ComposedLayoutINSA_7SwizzleILi3ELi4ELi3EEENSA_18smem_ptr_flag_bitsILi16EEENST_INSB_IJNSC_ILi8EEESH_EEENSB_IJSH_SD_EEEEEEEvEENS11_INSA_13SM90_TMA_LOADES1C_vEEEENS_8epilogue10collective18CollectiveEpilogueINS1H_23Sm100TmaWarpSpecializedILi4ELi2ELi32ELb1ELb0EEEJSJ_NSB_IJNST_ISG_SD_EENST_INSC_ILi32EEESD_EEEEESK_NSB_IJNSB_IJlllEEESD_SU_EEESK_S1R_NS1H_6fusion15FusionCallbacksIS1L_NS1S_17LinearCombinationISK_fSK_fLNS_15FloatRoundStyleE2EEESJ_S1P_JEEENSA_5SM1004TMEM4LOAD26SM100_TMEM_LOAD_32dp32b32xES12_NS13_INS14_ILi2ELi4ELi3EEES17_NST_INSB_IJS18_S1N_EEENSB_IJS1N_SD_EEEEEEENSA_39AutoVectorizingCopyWithAssumedAlignmentILi128EEENSA_21SM90_TMA_STORE_IM2COLES26_S28_S28_EEEvvEEEEvNT_6ParamsE) ;  /* 0xffffff6002f87950 */ /* 0x000fea0003c3ffff */
        .weak           $__internal_2_$__cuda_sm10x_tcgen05_guardrail_trap_unallocated_columns_being_dealloced
        .type           $__internal_2_$__cuda_sm10x_tcgen05_guardrail_trap_unallocated_columns_being_dealloced,@function
        .size           $__internal_2_$__cuda_sm10x_tcgen05_guardrail_trap_unallocated_columns_being_dealloced,(.L_x_172 - $__internal_2_$__cuda_sm10x_tcgen05_guardrail_trap_unallocated_columns_being_dealloced)
$__internal_2_$__cuda_sm10x_tcgen05_guardrail_trap_unallocated_columns_being_dealloced:
[----:B------:R-:W-:Y:S05]  /*9c20*/  BPT.TRAP 0x1 ;  /* 0x000000040000795c */ /* 0x000fea0000300000 */
[----:B------:R-:W-:-:S04]  /*9c30*/  HFMA2 R3, -RZ, RZ, 0, 0 ;  /* 0x00000000ff037431 */ /* 0x000fc800000001ff */
[----:B------:R-:W-:Y:S05]  /*9c40*/  RET.REL.NODEC R2 `(_ZN7cutlass13device_kernelINS_4conv6kernel13ConvUniversalINS1_16ConvProblemShapeILNS1_8OperatorE0ELi2EEENS1_10collective14CollectiveConvINS1_47MainloopSm100TmaUmmaWarpSpecializedImplicitGemmILS5_0ELi6ELi2ELi1ELi2EN4cute5tupleIJNSA_1CILi1EEESD_SD_EEEEENSB_IJNSC_ILi128EEESG_NSB_IJNSC_ILi64EEEEEEEEENS_10bfloat16_tESK_NSA_8TiledMMAINSA_8MMA_AtomIJNSA_20SM100_MMA_F16BF16_SSISK_SK_fLi128ELi128ELNSA_4UMMA5MajorE0ELSP_0ELNSO_7ScaleInE0ELSQ_0EEEEEENSA_6LayoutISE_NSB_IJNSC_ILi0EEESU_SU_EEEEENSB_IJNSA_10UnderscoreESX_SX_EEEEENS7_6detail27Sm100ImplicitGemmTileTraitsINSA_20SM90_TMA_LOAD_IM2COLENSA_14ComposedLayoutINSA_7SwizzleILi3ELi4ELi3EEENSA_18smem_ptr_flag_bitsILi16EEENST_INSB_IJNSC_ILi8EEESH_EEENSB_IJSH_SD_EEEEEEEvEENS11_INSA_13SM90_TMA_LOADES1C_vEEEENS_8epilogue10collective18CollectiveEpilogueINS1H_23Sm100TmaWarpSpecializedILi4ELi2ELi32ELb1ELb0EEEJSJ_NSB_IJNST_ISG_SD_EENST_INSC_ILi32EEESD_EEEEESK_NSB_IJNSB_IJlllEEESD_SU_EEESK_S1R_NS1H_6fusion15FusionCallbacksIS1L_NS1S_17LinearCombinationISK_fSK_fLNS_15FloatRoundStyleE2EEESJ_S1P_JEEENSA_5SM1004TMEM4LOAD26SM100_TMEM_LOAD_32dp32b32xES12_NS13_INS14_ILi2ELi4ELi3EEES17_NST_INSB_IJS18_S1N_EEENSB_IJS1N_SD_EEEEEEENSA_39AutoVectorizingCopyWithAssumedAlignmentILi128EEENSA_21SM90_TMA_STORE_IM2COLES26_S28_S28_EEEvvEEEEvNT_6ParamsE) ;  /* 0xffffff6002ec7950 */ /* 0x000fea0003c3ffff */
.L_x_171:
[----:B------:R-:W-:-:S00]  /*9c50*/  BRA `(.L_x_171) ;  /* 0xfffffffc00fc7947 */ /* 0x000fc0000383ffff */
[----:B------:R-:W-:-:S00]  /*9c60*/  NOP ;  /* 0x0000000000007918 */ /* 0x000fc00000000000 */
        /* <DEDUP_REMOVED lines=9> */
.L_x_172:


//--------------------- .nv.global.init           --------------------------
	.section	.nv.global.init,"aw",@progbits
.nv.global.init:
	.type		$str$29,@object
	.size		$str$29,($str$30 - $str$29)
$str$29:
        /*0000*/ 	.byte	0x28, 0x61, 0x64, 0x64, 0x72, 0x65, 0x73, 0x73, 0x20, 0x26, 0x20, 0x6d, 0x61, 0x73, 0x6b, 0x29
        /*0010*/ 	.byte	0x20, 0x3d, 0x3d, 0x20, 0x30, 0x00
	.type		$str$30,@object
	.size		$str$30,($str$28 - $str$30)
$str$30:
        /*0016*/ 	.byte	0x2f, 0x74, 0x6d, 0x70, 0x2f, 0x63, 0x75, 0x74, 0x6c, 0x61, 0x73, 0x73, 0x5f, 0x73, 0x77, 0x65
        /*0026*/ 	.byte	0x65, 0x70, 0x5f, 0x73, 0x72, 0x63, 0x2f, 0x69, 0x6e, 0x63, 0x6c, 0x75, 0x64, 0x65, 0x2f, 0x63
        /*0036*/ 	.byte	0x75, 0x74, 0x65, 0x2f, 0x70, 0x6f, 0x69, 0x6e, 0x74, 0x65, 0x72, 0x5f, 0x66, 0x6c, 0x61, 0x67
        /*0046*/ 	.byte	0x67, 0x65, 0x64, 0x2e, 0x68, 0x70, 0x70, 0x00
	.type		$str$28,@object
	.size		$str$28,($str$27 - $str$28)
$str$28:
        /*004e*/ 	.byte	0x2f, 0x74, 0x6d, 0x70, 0x2f, 0x63, 0x75, 0x74, 0x6c, 0x61, 0x73, 0x73, 0x5f, 0x73, 0x77, 0x65
        /*005e*/ 	.byte	0x65, 0x70, 0x5f, 0x73, 0x72, 0x63, 0x2f, 0x69, 0x6e, 0x63, 0x6c, 0x75, 0x64, 0x65, 0x2f, 0x63
        /*006e*/ 	.byte	0x75, 0x74, 0x65, 0x2f, 0x61, 0x74, 0x6f, 0x6d, 0x2f, 0x63, 0x6f, 0x70, 0x79, 0x5f, 0x74, 0x72
        /*007e*/ 	.byte	0x61, 0x69, 0x74, 0x73, 0x5f, 0x73, 0x6d, 0x31, 0x30, 0x30, 0x2e, 0x68, 0x70, 0x70, 0x00
	.type		$str$27,@object
	.size		$str$27,(__unnamed_1 - $str$27)
$str$27:
        /*008d*/ 	.byte	0x28, 0x28, 0x75, 0x69, 0x6e, 0x74, 0x33, 0x32, 0x5f, 0x74, 0x28, 0x74, 0x68, 0x72, 0x65, 0x61
        /*009d*/ 	.byte	0x64, 0x49, 0x64, 0x78, 0x2e, 0x78, 0x29, 0x20, 0x2f, 0x20, 0x33, 0x32, 0x29, 0x20, 0x25, 0x20
        /*00ad*/ 	.byte	0x34, 0x29, 0x20, 0x3d, 0x3d, 0x20, 0x28, 0x28, 0x28, 0x74, 0x6d, 0x65, 0x6d, 0x5f, 0x61, 0x64
        /*00bd*/ 	.byte	0x64, 0x72, 0x20, 0x3e, 0x3e, 0x20, 0x31, 0x36, 0x29, 0x20, 0x2f, 0x20, 0x33, 0x32, 0x29, 0x20
        /*00cd*/ 	.byte	0x25, 0x20, 0x34, 0x29, 0x00
	.type		__unnamed_1,@object
	.size		__unnamed_1,(__unnamed_2 - __unnamed_1)
__unnamed_1:
        /*00d2*/ 	.byte	0x61, 0x75, 0x74, 0x6f, 0x20, 0x63, 0x75, 0x74, 0x65, 0x3a, 0x3a, 0x61, 0x73, 0x5f, 0x70, 0x6f
        /* <DEDUP_REMOVED lines=24> */
        /*0262*/ 	.byte	0x34, 0x30, 0x39, 0x36, 0x3e, 0x3e, 0x3e, 0x3e, 0x5d, 0x00
	.type		__unnamed_2,@object
	.size		__unnamed_2,(.L_2 - __unnamed_2)
__unnamed_2:
        /* <DEDUP_REMOVED lines=42> */
        /*050c*/ 	.byte	0x3e, 0x3e, 0x5d, 0x00
.L_2:


//--------------------- .nv.shared._ZN7cutlass13device_kernelINS_4conv6kernel13ConvUniversalINS1_16ConvProblemShapeILNS1_8OperatorE0ELi2EEENS1_10collective14CollectiveConvINS1_47MainloopSm100TmaUmmaWarpSpecializedImplicitGemmILS5_0ELi6ELi2ELi1ELi2EN4cute5tupleIJNSA_1CILi1EEESD_SD_EEEEENSB_IJNSC_ILi128EEESG_NSB_IJNSC_ILi64EEEEEEEEENS_10bfloat16_tESK_NSA_8TiledMMAINSA_8MMA_AtomIJNSA_20SM100_MMA_F16BF16_SSISK_SK_fLi128ELi128ELNSA_4UMMA5MajorE0ELSP_0ELNSO_7ScaleInE0ELSQ_0EEEEEENSA_6LayoutISE_NSB_IJNSC_ILi0EEESU_SU_EEEEENSB_IJNSA_10UnderscoreESX_SX_EEEEENS7_6detail27Sm100ImplicitGemmTileTraitsINSA_20SM90_TMA_LOAD_IM2COLENSA_14ComposedLayoutINSA_7SwizzleILi3ELi4ELi3EEENSA_18smem_ptr_flag_bitsILi16EEENST_INSB_IJNSC_ILi8EEESH_EEENSB_IJSH_SD_EEEEEEEvEENS11_INSA_13SM90_TMA_LOADES1C_vEEEENS_8epilogue10collective18CollectiveEpilogueINS1H_23Sm100TmaWarpSpecializedILi4ELi2ELi32ELb1ELb0EEEJSJ_NSB_IJNST_ISG_SD_EENST_INSC_ILi32EEESD_EEEEESK_NSB_IJNSB_IJlllEEESD_SU_EEESK_S1R_NS1H_6fusion15FusionCallbacksIS1L_NS1S_17LinearCombinationISK_fSK_fLNS_15FloatRoundStyleE2EEESJ_S1P_JEEENSA_5SM1004TMEM4LOAD26SM100_TMEM_LOAD_32dp32b32xES12_NS13_INS14_ILi2ELi4ELi3EEES17_NST_INSB_IJS18_S1N_EEENSB_IJS1N_SD_EEEEEEENSA_39AutoVectorizingCopyWithAssumedAlignmentILi128EEENSA_21SM90_TMA_STORE_IM2COLES26_S28_S28_EEEvvEEEEvNT_6ParamsE --------------------------
	.section	.nv.shared._ZN7cutlass13device_kernelINS_4conv6kernel13ConvUniversalINS1_16ConvProblemShapeILNS1_8OperatorE0ELi2EEENS1_10collective14CollectiveConvINS1_47MainloopSm100TmaUmmaWarpSpecializedImplicitGemmILS5_0ELi6ELi2ELi1ELi2EN4cute5tupleIJNSA_1CILi1EEESD_SD_EEEEENSB_IJNSC_ILi128EEESG_NSB_IJNSC_ILi64EEEEEEEEENS_10bfloat16_tESK_NSA_8TiledMMAINSA_8MMA_AtomIJNSA_20SM100_MMA_F16BF16_SSISK_SK_fLi128ELi128ELNSA_4UMMA5MajorE0ELSP_0ELNSO_7ScaleInE0ELSQ_0EEEEEENSA_6LayoutISE_NSB_IJNSC_ILi0EEESU_SU_EEEEENSB_IJNSA_10UnderscoreESX_SX_EEEEENS7_6detail27Sm100ImplicitGemmTileTraitsINSA_20SM90_TMA_LOAD_IM2COLENSA_14ComposedLayoutINSA_7SwizzleILi3ELi4ELi3EEENSA_18smem_ptr_flag_bitsILi16EEENST_INSB_IJNSC_ILi8EEESH_EEENSB_IJSH_SD_EEEEEEEvEENS11_INSA_13SM90_TMA_LOADES1C_vEEEENS_8epilogue10collective18CollectiveEpilogueINS1H_23Sm100TmaWarpSpecializedILi4ELi2ELi32ELb1ELb0EEEJSJ_NSB_IJNST_ISG_SD_EENST_INSC_ILi32EEESD_EEEEESK_NSB_IJNSB_IJlllEEESD_SU_EEESK_S1R_NS1H_6fusion15FusionCallbacksIS1L_NS1S_17LinearCombinationISK_fSK_fLNS_15FloatRoundStyleE2EEESJ_S1P_JEEENSA_5SM1004TMEM4LOAD26SM100_TMEM_LOAD_32dp32b32xES12_NS13_INS14_ILi2ELi4ELi3EEES17_NST_INSB_IJS18_S1N_EEENSB_IJS1N_SD_EEEEEEENSA_39AutoVectorizingCopyWithAssumedAlignmentILi128EEENSA_21SM90_TMA_STORE_IM2COLES26_S28_S28_EEEvvEEEEvNT_6ParamsE,"aw",@nobits
	.sectionflags	@""
	.align	16
	.zero		1024


//--------------------- .nv.shared.reserved.0     --------------------------
	.section	.nv.shared.reserved.0,"aw",@nobits
	.weak		__nv_reservedSMEM_offset_0_alias
	.size		__nv_reservedSMEM_offset_0_alias, 0, 64
	.other		__nv_reservedSMEM_offset_0_alias,@"STO_CUDA_RESERVED_SHARED STV_DEFAULT"
__nv_reservedSMEM_offset_0_alias:
	.zero		0
.nv.shared.reserved.0:
	.zero		64
	.weak		__nv_reservedSMEM_tcgen05_partition
	.type		__nv_reservedSMEM_tcgen05_partition,@object
	.size		__nv_reservedSMEM_tcgen05_partition,(.L_0 - __nv_reservedSMEM_tcgen05_partition)
__nv_reservedSMEM_tcgen05_partition:
	.zero		32
.L_0:


//--------------------- .nv.global                --------------------------
	.section	.nv.global,"aw",@nobits
.nv.global:
	.type		_ZN39_INTERNAL_bfcfdb36_4_k_cu_a5948381_39534cute1_E,@object
	.size		_ZN39_INTERNAL_bfcfdb36_4_k_cu_a5948381_39534cute1_E,(_ZN39_INTERNAL_bfcfdb36_4_k_cu_a5948381_39534cuda3std3__45__cpo6cbeginE - _ZN39_INTERNAL_bfcfdb36_4_k_cu_a5948381_39534cute1_E)
_ZN39_INTERNAL_bfcfdb36_4_k_cu_a5948381_39534cute1_E:
	.zero		1
	.type		_ZN39_INTERNAL_bfcfdb36_4_k_cu_a5948381_39534cuda3std3__45__cpo6cbeginE,@object
	.size		_ZN39_INTERNAL_bfcfdb36_4_k_cu_a5948381_39534cuda3std3__45__cpo6cbeginE,(_ZN39_INTERNAL_bfcfdb36_4_k_cu_a5948381_39534cuda3std3__48in_placeE - _ZN39_INTERNAL_bfcfdb36_4_k_cu_a5948381_39534cuda3std3__45__cpo6cbeginE)
_ZN39_INTERNAL_bfcfdb36_4_k_cu_a5948381_39534cuda3std3__45__cpo6cbeginE:
	.zero		1
	.type		_ZN39_INTERNAL_bfcfdb36_4_k_cu_a5948381_39534cuda3std3__48in_placeE,@object
	.size		_ZN39_INTERNAL_bfcfdb36_4_k_cu_a5948381_39534cuda3std3__48in_placeE,(_ZN39_INTERNAL_bfcfdb36_4_k_cu_a5948381_39534cuda3std6ranges3__45__cpo9iter_moveE - _ZN39_INTERNAL_bfcfdb36_4_k_cu_a5948381_39534cuda3std3__48in_placeE)
_ZN39_INTERNAL_bfcfdb36_4_k_cu_a5948381_39534cuda3std3__48in_placeE:
	.zero		1
	.type		_ZN39_INTERNAL_bfcfdb36_4_k_cu_a5948381_39534cuda3std6ranges3__45__cpo9iter_moveE,@object
	.size		_ZN39_INTERNAL_bfcfdb36_4_k_cu_a5948381_39534cuda3std6ranges3__45__cpo9iter_moveE,(_ZN39_INTERNAL_bfcfdb36_4_k_cu_a5948381_39534cuda3std3__45__cpo5beginE - _ZN39_INTERNAL_bfcfdb36_4_k_cu_a5948381_39534cuda3std6ranges3__45__cpo9iter_moveE)
_ZN39_INTERNAL_bfcfdb36_4_k_cu_a5948381_39534cuda3std6ranges3__45__cpo9iter_moveE:
	.zero		1
	.type		_ZN39_INTERNAL_bfcfdb36_4_k_cu_a5948381_39534cuda3std3__45__cpo5beginE,@object
	.size		_ZN39_INTERNAL_bfcfdb36_4_k_cu_a5948381_39534cuda3std3__45__cpo5beginE,(_ZN39_INTERNAL_bfcfdb36_4_k_cu_a5948381_39534cuda3std3__441_GLOBAL__N__bfcfdb36_4_k_cu_a5948381_39536ignoreE - _ZN39_INTERNAL_bfcfdb36_4_k_cu_a5948381_39534cuda3std3__45__cpo5beginE)
_ZN39_INTERNAL_bfcfdb36_4_k_cu_a5948381_39534cuda3std3__45__cpo5beginE:
	.zero		1
	.type		_ZN39_INTERNAL_bfcfdb36_4_k_cu_a5948381_39534cuda3std3__441_GLOBAL__N__bfcfdb36_4_k_cu_a5948381_39536ignoreE,@object
	.size		_ZN39_INTERNAL_bfcfdb36_4_k_cu_a5948381_39534cuda3std3__441_GLOBAL__N__bfcfdb36_4_k_cu_a5948381_39536ignoreE,(_ZN39_INTERNAL_bfcfdb36_4_k_cu_a5948381_39534cute7productE - _ZN39_INTERNAL_bfcfdb36_4_k_cu_a5948381_39534cuda3std3__441_GLOBAL__N__bfcfdb36_4_k_cu_a5948381_39536ignoreE)
_ZN39_INTERNAL_bfcfdb36_4_k_cu_a5948381_39534cuda3std3__441_GLOBAL__N__bfcfdb36_4_k_cu_a5948381_39536ignoreE:
	.zero		1
	.type		_ZN39_INTERNAL_bfcfdb36_4_k_cu_a5948381_39534cute7productE,@object
	.size		_ZN39_INTERNAL_bfcfdb36_4_k_cu_a5948381_39534cute7productE,(_ZN39_INTERNAL_bfcfdb36_4_k_cu_a5948381_39534cuda3std3__45__cpo3endE - _ZN39_INTERNAL_bfcfdb36_4_k_cu_a5948381_39534cute7productE)
_ZN39_INTERNAL_bfcfdb36_4_k_cu_a5948381_39534cute7productE:
	.zero		1
	.type		_ZN39_INTERNAL_bfcfdb36_4_k_cu_a5948381_39534cuda3std3__45__cpo3endE,@object
	.size		_ZN39_INTERNAL_bfcfdb36_4_k_cu_a5948381_39534cuda3std3__45__cpo3endE,(_ZN39_INTERNAL_bfcfdb36_4_k_cu_a5948381_39534cuda3std3__419piecewise_constructE - _ZN39_INTERNAL_bfcfdb36_4_k_cu_a5948381_39534cuda3std3__45__cpo3endE)
_ZN39_INTERNAL_bfcfdb36_4_k_cu_a5948381_39534cuda3std3__45__cpo3endE:
	.zero		1
	.type		_ZN39_INTERNAL_bfcfdb36_4_k_cu_a5948381_39534cuda3std3__419piecewise_constructE,@object
	.size		_ZN39_INTERNAL_bfcfdb36_4_k_cu_a5948381_39534cuda3std3__419piecewise_constructE,(_ZN39_INTERNAL_bfcfdb36_4_k_cu_a5948381_39534cuda3std3__45__cpo4cendE - _ZN39_INTERNAL_bfcfdb36_4_k_cu_a5948381_39534cuda3std3__419piecewise_constructE)
_ZN39_INTERNAL_bfcfdb36_4_k_cu_a5948381_39534cuda3std3__419piecewise_constructE:
	.zero		1
	.type		_ZN39_INTERNAL_bfcfdb36_4_k_cu_a5948381_39534cuda3std3__45__cpo4cendE,@object
	.size		_ZN39_INTERNAL_bfcfdb36_4_k_cu_a5948381_39534cuda3std3__45__cpo4cendE,(_ZN39_INTERNAL_bfcfdb36_4_k_cu_a5948381_39534cuda3std6ranges3__45__cpo4swapE - _ZN39_INTERNAL_bfcfdb36_4_k_cu_a5948381_39534cuda3std3__45__cpo4cendE)
_ZN39_INTERNAL_bfcfdb36_4_k_cu_a5948381_39534cuda3std3__45__cpo4cendE:
	.zero		1
	.type		_ZN39_INTERNAL_bfcfdb36_4_k_cu_a5948381_39534cuda3std6ranges3__45__cpo4swapE,@object
	.size		_ZN39_INTERNAL_bfcfdb36_4_k_cu_a5948381_39534cuda3std6ranges3__45__cpo4swapE,(.L_10 - _ZN39_INTERNAL_bfcfdb36_4_k_cu_a5948381_39534cuda3std6ranges3__45__cpo4swapE)
_ZN39_INTERNAL_bfcfdb36_4_k_cu_a5948381_39534cuda3std6ranges3__45__cpo4swapE:
	.zero		1
.L_10:


//--------------------- .nv.constant0._ZN7cutlass13device_kernelINS_4conv6kernel13ConvUniversalINS1_16ConvProblemShapeILNS1_8OperatorE0ELi2EEENS1_10collective14CollectiveConvINS1_47MainloopSm100TmaUmmaWarpSpecializedImplicitGemmILS5_0ELi6ELi2ELi1ELi2EN4cute5tupleIJNSA_1CILi1EEESD_SD_EEEEENSB_IJNSC_ILi128EEESG_NSB_IJNSC_ILi64EEEEEEEEENS_10bfloat16_tESK_NSA_8TiledMMAINSA_8MMA_AtomIJNSA_20SM100_MMA_F16BF16_SSISK_SK_fLi128ELi128ELNSA_4UMMA5MajorE0ELSP_0ELNSO_7ScaleInE0ELSQ_0EEEEEENSA_6LayoutISE_NSB_IJNSC_ILi0EEESU_SU_EEEEENSB_IJNSA_10UnderscoreESX_SX_EEEEENS7_6detail27Sm100ImplicitGemmTileTraitsINSA_20SM90_TMA_LOAD_IM2COLENSA_14ComposedLayoutINSA_7SwizzleILi3ELi4ELi3EEENSA_18smem_ptr_flag_bitsILi16EEENST_INSB_IJNSC_ILi8EEESH_EEENSB_IJSH_SD_EEEEEEEvEENS11_INSA_13SM90_TMA_LOADES1C_vEEEENS_8epilogue10collective18CollectiveEpilogueINS1H_23Sm100TmaWarpSpecializedILi4ELi2ELi32ELb1ELb0EEEJSJ_NSB_IJNST_ISG_SD_EENST_INSC_ILi32EEESD_EEEEESK_NSB_IJNSB_IJlllEEESD_SU_EEESK_S1R_NS1H_6fusion15FusionCallbacksIS1L_NS1S_17LinearCombinationISK_fSK_fLNS_15FloatRoundStyleE2EEESJ_S1P_JEEENSA_5SM1004TMEM4LOAD26SM100_TMEM_LOAD_32dp32b32xES12_NS13_INS14_ILi2ELi4ELi3EEES17_NST_INSB_IJS18_S1N_EEENSB_IJS1N_SD_EEEEEEENSA_39AutoVectorizingCopyWithAssumedAlignmentILi128EEENSA_21SM90_TMA_STORE_IM2COLES26_S28_S28_EEEvvEEEEvNT_6ParamsE --------------------------
	.section	.nv.constant0._ZN7cutlass13device_kernelINS_4conv6kernel13ConvUniversalINS1_16ConvProblemShapeILNS1_8OperatorE0ELi2EEENS1_10collective14CollectiveConvINS1_47MainloopSm100TmaUmmaWarpSpecializedImplicitGemmILS5_0ELi6ELi2ELi1ELi2EN4cute5tupleIJNSA_1CILi1EEESD_SD_EEEEENSB_IJNSC_ILi128EEESG_NSB_IJNSC_ILi64EEEEEEEEENS_10bfloat16_tESK_NSA_8TiledMMAINSA_8MMA_AtomIJNSA_20SM100_MMA_F16BF16_SSISK_SK_fLi128ELi128ELNSA_4UMMA5MajorE0ELSP_0ELNSO_7ScaleInE0ELSQ_0EEEEEENSA_6LayoutISE_NSB_IJNSC_ILi0EEESU_SU_EEEEENSB_IJNSA_10UnderscoreESX_SX_EEEEENS7_6detail27Sm100ImplicitGemmTileTraitsINSA_20SM90_TMA_LOAD_IM2COLENSA_14ComposedLayoutINSA_7SwizzleILi3ELi4ELi3EEENSA_18smem_ptr_flag_bitsILi16EEENST_INSB_IJNSC_ILi8EEESH_EEENSB_IJSH_SD_EEEEEEEvEENS11_INSA_13SM90_TMA_LOADES1C_vEEEENS_8epilogue10collective18CollectiveEpilogueINS1H_23Sm100TmaWarpSpecializedILi4ELi2ELi32ELb1ELb0EEEJSJ_NSB_IJNST_ISG_SD_EENST_INSC_ILi32EEESD_EEEEESK_NSB_IJNSB_IJlllEEESD_SU_EEESK_S1R_NS1H_6fusion15FusionCallbacksIS1L_NS1S_17LinearCombinationISK_fSK_fLNS_15FloatRoundStyleE2EEESJ_S1P_JEEENSA_5SM1004TMEM4LOAD26SM100_TMEM_LOAD_32dp32b32xES12_NS13_INS14_ILi2ELi4ELi3EEES17_NST_INSB_IJS18_S1N_EEENSB_IJS1N_SD_EEEEEEENSA_39AutoVectorizingCopyWithAssumedAlignmentILi128EEENSA_21SM90_TMA_STORE_IM2COLES26_S28_S28_EEEvvEEEEvNT_6ParamsE,"a",@progbits
	.sectionflags	@""
	.align	4
.nv.constant0._ZN7cutlass13device_kernelINS_4conv6kernel13ConvUniversalINS1_16ConvProblemShapeILNS1_8OperatorE0ELi2EEENS1_10collective14CollectiveConvINS1_47MainloopSm100TmaUmmaWarpSpecializedImplicitGemmILS5_0ELi6ELi2ELi1ELi2EN4cute5tupleIJNSA_1CILi1EEESD_SD_EEEEENSB_IJNSC_ILi128EEESG_NSB_IJNSC_ILi64EEEEEEEEENS_10bfloat16_tESK_NSA_8TiledMMAINSA_8MMA_AtomIJNSA_20SM100_MMA_F16BF16_SSISK_SK_fLi128ELi128ELNSA_4UMMA5MajorE0ELSP_0ELNSO_7ScaleInE0ELSQ_0EEEEEENSA_6LayoutISE_NSB_IJNSC_ILi0EEESU_SU_EEEEENSB_IJNSA_10UnderscoreESX_SX_EEEEENS7_6detail27Sm100ImplicitGemmTileTraitsINSA_20SM90_TMA_LOAD_IM2COLENSA_14ComposedLayoutINSA_7SwizzleILi3ELi4ELi3EEENSA_18smem_ptr_flag_bitsILi16EEENST_INSB_IJNSC_ILi8EEESH_EEENSB_IJSH_SD_EEEEEEEvEENS11_INSA_13SM90_TMA_LOADES1C_vEEEENS_8epilogue10collective18CollectiveEpilogueINS1H_23Sm100TmaWarpSpecializedILi4ELi2ELi32ELb1ELb0EEEJSJ_NSB_IJNST_ISG_SD_EENST_INSC_ILi32EEESD_EEEEESK_NSB_IJNSB_IJlllEEESD_SU_EEESK_S1R_NS1H_6fusion15FusionCallbacksIS1L_NS1S_17LinearCombinationISK_fSK_fLNS_15FloatRoundStyleE2EEESJ_S1P_JEEENSA_5SM1004TMEM4LOAD26SM100_TMEM_LOAD_32dp32b32xES12_NS13_INS14_ILi2ELi4ELi3EEES17_NST_INSB_IJS18_S1N_EEENSB_IJS1N_SD_EEEEEEENSA_39AutoVectorizingCopyWithAssumedAlignmentILi128EEENSA_21SM90_TMA_STORE_IM2COLES26_S28_S28_EEEvvEEEEvNT_6ParamsE:
	.zero		2944


//--------------------- SYMBOLS --------------------------

	.type		.nv.reservedSmem.offset0,@object
	.size		.nv.reservedSmem.offset0,0x4
	.type		.nv.reservedSmem.cap,@object
	.size		.nv.reservedSmem.cap,0x4
	.type		__assertfail,@function
